	.target	sm_90a

	.elftype	@"ET_EXEC"


//--------------------- .note.nv.tkinfo           --------------------------
	.section	.note.nv.tkinfo,"",@"SHT_NOTE"
	.sectionflags	@"SHF_NOTE_NV_TKINFO"
	.tkinfo
        /*0018*/ 	.word	0x00000002
        /*0030*/ 	.string	""
        /*0030*/ 	.string	"ptxas"
        /*0030*/ 	.string	"Cuda compilation tools, release 13.0, V13.0.88"
        /*0030*/ 	.string	"Build cuda_13.0.r13.0/compiler.36424714_0"
        /*0030*/ 	.string	"-arch sm_90a -m 64 "



//--------------------- .note.nv.cuinfo           --------------------------
	.section	.note.nv.cuinfo,"",@"SHT_NOTE"
	.sectionflags	@"SHF_NOTE_NV_CUINFO"
        /*0018*/ 	.short	0x0002
        /*001a*/ 	.short	0x005a
        /*001c*/ 	.short	0x0082
	.zero		2


//--------------------- .nv.info                  --------------------------
	.section	.nv.info,"",@"SHT_CUDA_INFO"
	.align	4


	//----- nvinfo : EIATTR_REGCOUNT
	.align		4
        /*0000*/ 	.byte	0x04, 0x2f
        /*0002*/ 	.short	(.L_15 - .L_14)
	.align		4
.L_14:
        /*0004*/ 	.word	index@(_ZN7cutlass13device_kernelINS_4gemm6kernel13GemmUniversalIN4cute5tupleIJiiiiEEENS1_10collective13CollectiveMmaINS1_34MainloopSm90TmaGmmaWarpSpecializedILi11ENS5_IJNS4_1CILi1EEESB_SB_EEENS1_35KernelTmaWarpSpecializedCooperativeEEENS5_IJNSA_ILi512EEENSA_ILi96EEENSA_ILi16EEEEEENS_10bfloat16_tENS5_IJlSB_lEEESJ_SK_NS4_8TiledMMAINS4_8MMA_AtomIJNS4_4SM904GMMA27MMA_64x96x16_F32BF16BF16_SSILNSO_5MajorE0ELSQ_0ELNSO_7ScaleInE1ELSR_1EEEEEENS4_6LayoutINS5_IJNSA_ILi2EEESB_SB_EEENS5_IJSB_NSA_ILi0EEESX_EEEEENS5_IJNS4_10UnderscoreES10_S10_EEEEENS4_13SM90_TMA_LOADENS4_14ComposedLayoutINS4_7SwizzleILi1ELi4ELi3EEENS4_18smem_ptr_flag_bitsILi16EEENSU_INS5_IJNSA_ILi8EEESH_EEENS5_IJSH_SB_EEEEEEEvNS4_8identityES13_S1D_vS1E_EENS_8epilogue10collective6detail29Sm90TmaWarpSpecializedAdapterINS1H_15DefaultEpilogueISJ_SK_SK_NS1G_6thread17LinearCombinationISJ_Li1EffLNS1L_9ScaleType4KindE0ELNS_15FloatRoundStyleE2ESJ_EENS1_15EpilogueDefaultEEEEEvvEEEEvNT_6ParamsE)
        /*0008*/ 	.word	0x000000a8


	//----- nvinfo : EIATTR_FRAME_SIZE
	.align		4
.L_15:
        /*000c*/ 	.byte	0x04, 0x11
        /*000e*/ 	.short	(.L_17 - .L_16)
	.align		4
.L_16:
        /*0010*/ 	.word	index@(_ZN7cutlass13device_kernelINS_4gemm6kernel13GemmUniversalIN4cute5tupleIJiiiiEEENS1_10collective13CollectiveMmaINS1_34MainloopSm90TmaGmmaWarpSpecializedILi11ENS5_IJNS4_1CILi1EEESB_SB_EEENS1_35KernelTmaWarpSpecializedCooperativeEEENS5_IJNSA_ILi512EEENSA_ILi96EEENSA_ILi16EEEEEENS_10bfloat16_tENS5_IJlSB_lEEESJ_SK_NS4_8TiledMMAINS4_8MMA_AtomIJNS4_4SM904GMMA27MMA_64x96x16_F32BF16BF16_SSILNSO_5MajorE0ELSQ_0ELNSO_7ScaleInE1ELSR_1EEEEEENS4_6LayoutINS5_IJNSA_ILi2EEESB_SB_EEENS5_IJSB_NSA_ILi0EEESX_EEEEENS5_IJNS4_10UnderscoreES10_S10_EEEEENS4_13SM90_TMA_LOADENS4_14ComposedLayoutINS4_7SwizzleILi1ELi4ELi3EEENS4_18smem_ptr_flag_bitsILi16EEENSU_INS5_IJNSA_ILi8EEESH_EEENS5_IJSH_SB_EEEEEEEvNS4_8identityES13_S1D_vS1E_EENS_8epilogue10collective6detail29Sm90TmaWarpSpecializedAdapterINS1H_15DefaultEpilogueISJ_SK_SK_NS1G_6thread17LinearCombinationISJ_Li1EffLNS1L_9ScaleType4KindE0ELNS_15FloatRoundStyleE2ESJ_EENS1_15EpilogueDefaultEEEEEvvEEEEvNT_6ParamsE)
        /*0014*/ 	.word	0x00000000


	//----- nvinfo : EIATTR_MIN_STACK_SIZE
	.align		4
.L_17:
        /*0018*/ 	.byte	0x04, 0x12
        /*001a*/ 	.short	(.L_19 - .L_18)
	.align		4
.L_18:
        /*001c*/ 	.word	index@(_ZN7cutlass13device_kernelINS_4gemm6kernel13GemmUniversalIN4cute5tupleIJiiiiEEENS1_10collective13CollectiveMmaINS1_34MainloopSm90TmaGmmaWarpSpecializedILi11ENS5_IJNS4_1CILi1EEESB_SB_EEENS1_35KernelTmaWarpSpecializedCooperativeEEENS5_IJNSA_ILi512EEENSA_ILi96EEENSA_ILi16EEEEEENS_10bfloat16_tENS5_IJlSB_lEEESJ_SK_NS4_8TiledMMAINS4_8MMA_AtomIJNS4_4SM904GMMA27MMA_64x96x16_F32BF16BF16_SSILNSO_5MajorE0ELSQ_0ELNSO_7ScaleInE1ELSR_1EEEEEENS4_6LayoutINS5_IJNSA_ILi2EEESB_SB_EEENS5_IJSB_NSA_ILi0EEESX_EEEEENS5_IJNS4_10UnderscoreES10_S10_EEEEENS4_13SM90_TMA_LOADENS4_14ComposedLayoutINS4_7SwizzleILi1ELi4ELi3EEENS4_18smem_ptr_flag_bitsILi16EEENSU_INS5_IJNSA_ILi8EEESH_EEENS5_IJSH_SB_EEEEEEEvNS4_8identityES13_S1D_vS1E_EENS_8epilogue10collective6detail29Sm90TmaWarpSpecializedAdapterINS1H_15DefaultEpilogueISJ_SK_SK_NS1G_6thread17LinearCombinationISJ_Li1EffLNS1L_9ScaleType4KindE0ELNS_15FloatRoundStyleE2ESJ_EENS1_15EpilogueDefaultEEEEEvvEEEEvNT_6ParamsE)
        /*0020*/ 	.word	0x00000000
.L_19:


//--------------------- .nv.compat                --------------------------
	.section	.nv.compat,"",@"SHT_CUDA_COMPAT_INFO"
	.align	4
        /*0000*/ 	.byte	0x02, 0x09, 0x01, 0x00, 0x02, 0x02, 0x04, 0x00, 0x02, 0x05, 0x05, 0x00, 0x03, 0x07, 0x01, 0x01
        /*0010*/ 	.byte	0x02, 0x03, 0x01, 0x00, 0x02, 0x06, 0x01, 0x00, 0x04, 0x0b, 0x08, 0x00, 0x00, 0x00, 0x00, 0x00
        /*0020*/ 	.byte	0x00, 0x00, 0x00, 0x00


//--------------------- .nv.info._ZN7cutlass13device_kernelINS_4gemm6kernel13GemmUniversalIN4cute5tupleIJiiiiEEENS1_10collective13CollectiveMmaINS1_34MainloopSm90TmaGmmaWarpSpecializedILi11ENS5_IJNS4_1CILi1EEESB_SB_EEENS1_35KernelTmaWarpSpecializedCooperativeEEENS5_IJNSA_ILi512EEENSA_ILi96EEENSA_ILi16EEEEEENS_10bfloat16_tENS5_IJlSB_lEEESJ_SK_NS4_8TiledMMAINS4_8MMA_AtomIJNS4_4SM904GMMA27MMA_64x96x16_F32BF16BF16_SSILNSO_5MajorE0ELSQ_0ELNSO_7ScaleInE1ELSR_1EEEEEENS4_6LayoutINS5_IJNSA_ILi2EEESB_SB_EEENS5_IJSB_NSA_ILi0EEESX_EEEEENS5_IJNS4_10UnderscoreES10_S10_EEEEENS4_13SM90_TMA_LOADENS4_14ComposedLayoutINS4_7SwizzleILi1ELi4ELi3EEENS4_18smem_ptr_flag_bitsILi16EEENSU_INS5_IJNSA_ILi8EEESH_EEENS5_IJSH_SB_EEEEEEEvNS4_8identityES13_S1D_vS1E_EENS_8epilogue10collective6detail29Sm90TmaWarpSpecializedAdapterINS1H_15DefaultEpilogueISJ_SK_SK_NS1G_6thread17LinearCombinationISJ_Li1EffLNS1L_9ScaleType4KindE0ELNS_15FloatRoundStyleE2ESJ_EENS1_15EpilogueDefaultEEEEEvvEEEEvNT_6ParamsE --------------------------
	.section	.nv.info._ZN7cutlass13device_kernelINS_4gemm6kernel13GemmUniversalIN4cute5tupleIJiiiiEEENS1_10collective13CollectiveMmaINS1_34MainloopSm90TmaGmmaWarpSpecializedILi11ENS5_IJNS4_1CILi1EEESB_SB_EEENS1_35KernelTmaWarpSpecializedCooperativeEEENS5_IJNSA_ILi512EEENSA_ILi96EEENSA_ILi16EEEEEENS_10bfloat16_tENS5_IJlSB_lEEESJ_SK_NS4_8TiledMMAINS4_8MMA_AtomIJNS4_4SM904GMMA27MMA_64x96x16_F32BF16BF16_SSILNSO_5MajorE0ELSQ_0ELNSO_7ScaleInE1ELSR_1EEEEEENS4_6LayoutINS5_IJNSA_ILi2EEESB_SB_EEENS5_IJSB_NSA_ILi0EEESX_EEEEENS5_IJNS4_10UnderscoreES10_S10_EEEEENS4_13SM90_TMA_LOADENS4_14ComposedLayoutINS4_7SwizzleILi1ELi4ELi3EEENS4_18smem_ptr_flag_bitsILi16EEENSU_INS5_IJNSA_ILi8EEESH_EEENS5_IJSH_SB_EEEEEEEvNS4_8identityES13_S1D_vS1E_EENS_8epilogue10collective6detail29Sm90TmaWarpSpecializedAdapterINS1H_15DefaultEpilogueISJ_SK_SK_NS1G_6thread17LinearCombinationISJ_Li1EffLNS1L_9ScaleType4KindE0ELNS_15FloatRoundStyleE2ESJ_EENS1_15EpilogueDefaultEEEEEvvEEEEvNT_6ParamsE,"",@"SHT_CUDA_INFO"
	.sectionflags	@""
	.align	4


	//----- nvinfo : EIATTR_CUDA_API_VERSION
	.align		4
        /*0000*/ 	.byte	0x04, 0x37
        /*0002*/ 	.short	(.L_21 - .L_20)
.L_20:
        /*0004*/ 	.word	0x00000082


	//----- nvinfo : EIATTR_KPARAM_INFO
	.align		4
.L_21:
        /*0008*/ 	.byte	0x04, 0x17
        /*000a*/ 	.short	(.L_23 - .L_22)
.L_22:
        /*000c*/ 	.word	0x00000000
        /*0010*/ 	.short	0x0000
        /*0012*/ 	.short	0x0070
        /*0014*/ 	.byte	0x00, 0xf0, 0x01, 0x10


	//----- nvinfo : EIATTR_SPARSE_MMA_MASK
	.align		4
.L_23:
        /*0018*/ 	.byte	0x03, 0x50
        /*001a*/ 	.short	0x0000


	//----- nvinfo : EIATTR_MAXREG_COUNT
	.align		4
        /*001c*/ 	.byte	0x03, 0x1b
        /*001e*/ 	.short	0x00a8


	//----- nvinfo : EIATTR_NUM_BARRIERS
	.align		4
        /*0020*/ 	.byte	0x02, 0x4c
        /*0022*/ 	.byte	0x01
	.zero		1


	//----- nvinfo : EIATTR_EXTERNS
	.align		4
        /*0024*/ 	.byte	0x04, 0x0f
        /*0026*/ 	.short	(.L_25 - .L_24)


	//   ....[0]....
	.align		4
.L_24:
        /*0028*/ 	.word	index@(__assertfail)


	//----- nvinfo : EIATTR_MERCURY_ISA_VERSION
	.align		4
.L_25:
        /*002c*/ 	.byte	0x03, 0x5f
        /*002e*/ 	.short	0x0101


	//----- nvinfo : EIATTR_INT_WARP_WIDE_INSTR_OFFSETS
	.align		4
        /*0030*/ 	.byte	0x04, 0x31
        /*0032*/ 	.short	(.L_27 - .L_26)


	//   ....[0]....
.L_26:
        /*0034*/ 	.word	0x00000600


	//   ....[1]....
        /*0038*/ 	.word	0x00000610


	//   ....[2]....
        /*003c*/ 	.word	0x000006a0


	//----- nvinfo : EIATTR_COOP_GROUP_MASK_REGIDS
	.align		4
.L_27:
        /*0040*/ 	.byte	0x04, 0x29
        /*0042*/ 	.short	(.L_29 - .L_28)


	//   ....[0]....
.L_28:
        /*0044*/ 	.word	0xffffffff


	//   ....[1]....
        /*0048*/ 	.word	0xffffffff


	//   ....[2]....
        /*004c*/ 	.word	0xffffffff


	//   ....[3]....
        /*0050*/ 	.word	0xffffffff


	//   ....[4]....
        /*0054*/ 	.word	0xffffffff


	//----- nvinfo : EIATTR_COOP_GROUP_INSTR_OFFSETS
	.align		4
.L_29:
        /*0058*/ 	.byte	0x04, 0x28
        /*005a*/ 	.short	(.L_31 - .L_30)


	//   ....[0]....
.L_30:
        /*005c*/ 	.word	0x00000060


	//   ....[1]....
        /*0060*/ 	.word	0x00000070


	//   ....[2]....
        /*0064*/ 	.word	0x00000190


	//   ....[3]....
        /*0068*/ 	.word	0x000004b0


	//   ....[4]....
        /*006c*/ 	.word	0x00001220


	//----- nvinfo : EIATTR_REG_RECONFIG
	.align		4
.L_31:
        /*0070*/ 	.byte	0x01, 0x54
	.zero		2


	//----- nvinfo : EIATTR_SYSCALL_OFFSETS
	.align		4
        /*0074*/ 	.byte	0x04, 0x46
        /*0076*/ 	.short	(.L_33 - .L_32)


	//   ....[0]....
.L_32:
        /*0078*/ 	.word	0x000013e0


	//----- nvinfo : EIATTR_MBARRIER_INSTR_OFFSETS
	.align		4
.L_33:
        /*007c*/ 	.byte	0x04, 0x39
        /*007e*/ 	.short	(.L_35 - .L_34)


	//   ....[0]....
.L_34:
        /*0080*/ 	.word	0x00000330
        /*0084*/ 	.word	0x000000ff
        /*0088*/ 	.word	0x00000000
        /*008c*/ 	.short	0x0100
        /*008e*/ 	.byte	0x08
	.zero		1


	//   ....[1]....
        /*0090*/ 	.word	0x00000340
        /*0094*/ 	.word	0x000000ff
        /*0098*/ 	.word	0x00000058
        /*009c*/ 	.short	0x0100
        /*009e*/ 	.byte	0x08
	.zero		1


	//   ....[2]....
        /*00a0*/ 	.word	0x00000350
        /*00a4*/ 	.word	0x000000ff
        /*00a8*/ 	.word	0x00000008
        /*00ac*/ 	.short	0x0100
        /*00ae*/ 	.byte	0x08
	.zero		1


	//   ....[3]....
        /*00b0*/ 	.word	0x00000360
        /*00b4*/ 	.word	0x000000ff
        /*00b8*/ 	.word	0x00000060
        /*00bc*/ 	.short	0x0100
        /*00be*/ 	.byte	0x08
	.zero		1


	//   ....[4]....
        /*00c0*/ 	.word	0x00000370
        /*00c4*/ 	.word	0x000000ff
        /*00c8*/ 	.word	0x00000010
        /*00cc*/ 	.short	0x0100
        /*00ce*/ 	.byte	0x08
	.zero		1


	//   ....[5]....
        /*00d0*/ 	.word	0x00000380
        /*00d4*/ 	.word	0x000000ff
        /*00d8*/ 	.word	0x00000068
        /*00dc*/ 	.short	0x0100
        /*00de*/ 	.byte	0x08
	.zero		1


	//   ....[6]....
        /*00e0*/ 	.word	0x00000390
        /*00e4*/ 	.word	0x000000ff
        /*00e8*/ 	.word	0x00000018
        /*00ec*/ 	.short	0x0100
        /*00ee*/ 	.byte	0x08
	.zero		1


	//   ....[7]....
        /*00f0*/ 	.word	0x000003a0
        /*00f4*/ 	.word	0x000000ff
        /*00f8*/ 	.word	0x00000070
        /*00fc*/ 	.short	0x0100
        /*00fe*/ 	.byte	0x08
	.zero		1


	//   ....[8]....
        /*0100*/ 	.word	0x000003b0
        /*0104*/ 	.word	0x000000ff
        /*0108*/ 	.word	0x00000020
        /*010c*/ 	.short	0x0100
        /*010e*/ 	.byte	0x08
	.zero		1


	//   ....[9]....
        /*0110*/ 	.word	0x000003c0
        /*0114*/ 	.word	0x000000ff
        /*0118*/ 	.word	0x00000078
        /*011c*/ 	.short	0x0100
        /*011e*/ 	.byte	0x08
	.zero		1


	//   ....[10]....
        /*0120*/ 	.word	0x000003d0
        /*0124*/ 	.word	0x000000ff
        /*0128*/ 	.word	0x00000028
        /*012c*/ 	.short	0x0100
        /*012e*/ 	.byte	0x08
	.zero		1


	//   ....[11]....
        /*0130*/ 	.word	0x000003e0
        /*0134*/ 	.word	0x000000ff
        /*0138*/ 	.word	0x00000080
        /*013c*/ 	.short	0x0100
        /*013e*/ 	.byte	0x08
	.zero		1


	//   ....[12]....
        /*0140*/ 	.word	0x000003f0
        /*0144*/ 	.word	0x000000ff
        /*0148*/ 	.word	0x00000030
        /*014c*/ 	.short	0x0100
        /*014e*/ 	.byte	0x08
	.zero		1


	//   ....[13]....
        /*0150*/ 	.word	0x00000400
        /*0154*/ 	.word	0x000000ff
        /*0158*/ 	.word	0x00000088
        /*015c*/ 	.short	0x0100
        /*015e*/ 	.byte	0x08
	.zero		1


	//   ....[14]....
        /*0160*/ 	.word	0x00000410
        /*0164*/ 	.word	0x000000ff
        /*0168*/ 	.word	0x00000038
        /*016c*/ 	.short	0x0100
        /*016e*/ 	.byte	0x08
	.zero		1


	//   ....[15]....
        /*0170*/ 	.word	0x00000420
        /*0174*/ 	.word	0x000000ff
        /*0178*/ 	.word	0x00000090
        /*017c*/ 	.short	0x0100
        /*017e*/ 	.byte	0x08
	.zero		1


	//   ....[16]....
        /*0180*/ 	.word	0x00000430
        /*0184*/ 	.word	0x000000ff
        /*0188*/ 	.word	0x00000040
        /*018c*/ 	.short	0x0100
        /*018e*/ 	.byte	0x08
	.zero		1


	//   ....[17]....
        /*0190*/ 	.word	0x00000440
        /*0194*/ 	.word	0x000000ff
        /*0198*/ 	.word	0x00000098
        /*019c*/ 	.short	0x0100
        /*019e*/ 	.byte	0x08
	.zero		1


	//   ....[18]....
        /*01a0*/ 	.word	0x00000450
        /*01a4*/ 	.word	0x000000ff
        /*01a8*/ 	.word	0x00000048
        /*01ac*/ 	.short	0x0100
        /*01ae*/ 	.byte	0x08
	.zero		1


	//   ....[19]....
        /*01b0*/ 	.word	0x00000460
        /*01b4*/ 	.word	0x000000ff
        /*01b8*/ 	.word	0x000000a0
        /*01bc*/ 	.short	0x0100
        /*01be*/ 	.byte	0x08
	.zero		1


	//   ....[20]....
        /*01c0*/ 	.word	0x00000470
        /*01c4*/ 	.word	0x000000ff
        /*01c8*/ 	.word	0x00000050
        /*01cc*/ 	.short	0x0100
        /*01ce*/ 	.byte	0x08
	.zero		1


	//   ....[21]....
        /*01d0*/ 	.word	0x00000480
        /*01d4*/ 	.word	0x000000ff
        /*01d8*/ 	.word	0x000000a8
        /*01dc*/ 	.short	0x0100
        /*01de*/ 	.byte	0x08
	.zero		1


	//   ....[22]....
        /*01e0*/ 	.word	0x00000720
        /*01e4*/ 	.word	0x000000ff
        /*01e8*/ 	.word	0x000000c0
        /*01ec*/ 	.short	0x0100
        /*01ee*/ 	.byte	0x10
	.zero		1


	//   ....[23]....
        /*01f0*/ 	.word	0x00000790
        /*01f4*/ 	.word	0x000000ff
        /*01f8*/ 	.word	0x000000c8
        /*01fc*/ 	.short	0x0100
        /*01fe*/ 	.byte	0x10
	.zero		1


	//   ....[24]....
        /*0200*/ 	.word	0x00001480
        /*0204*/ 	.word	0x00000003
        /*0208*/ 	.word	0x00000000
        /*020c*/ 	.short	0x010a
        /*020e*/ 	.byte	0x3f
	.zero		1


	//   ....[25]....
        /*0210*/ 	.word	0x000014c0
        /*0214*/ 	.word	0x00000003
        /*0218*/ 	.word	0x00000000
        /*021c*/ 	.short	0x010a
        /*021e*/ 	.byte	0x3f
	.zero		1


	//   ....[26]....
        /*0220*/ 	.word	0x000017d0
        /*0224*/ 	.word	0x000000ff
        /*0228*/ 	.word	0x00000000
        /*022c*/ 	.short	0x010a
        /*022e*/ 	.byte	0x04
	.zero		1


	//   ....[27]....
        /*0230*/ 	.word	0x00001810
        /*0234*/ 	.word	0x000000ff
        /*0238*/ 	.word	0x00000000
        /*023c*/ 	.short	0x010a
        /*023e*/ 	.byte	0x04
	.zero		1


	//   ....[28]....
        /*0240*/ 	.word	0x00001a10
        /*0244*/ 	.word	0x000000ff
        /*0248*/ 	.word	0x00000000
        /*024c*/ 	.short	0x0101
        /*024e*/ 	.byte	0x04
	.zero		1


	//   ....[29]....
        /*0250*/ 	.word	0x00001bd0
        /*0254*/ 	.word	0x00000000
        /*0258*/ 	.word	0x00000000
        /*025c*/ 	.short	0x0101
        /*025e*/ 	.byte	0x3f
	.zero		1


	//   ....[30]....
        /*0260*/ 	.word	0x0000fa70
        /*0264*/ 	.word	0x0000000d
        /*0268*/ 	.word	0x00000058
        /*026c*/ 	.short	0x010a
        /*026e*/ 	.byte	0x3f
	.zero		1


	//   ....[31]....
        /*0270*/ 	.word	0x0000fe00
        /*0274*/ 	.word	0x00000004
        /*0278*/ 	.word	0x000000c8
        /*027c*/ 	.short	0x0101
        /*027e*/ 	.byte	0x3f
	.zero		1


	//   ....[32]....
        /*0280*/ 	.word	0x00010590
        /*0284*/ 	.word	0x00000007
        /*0288*/ 	.word	0x00000000
        /*028c*/ 	.short	0x010a
        /*028e*/ 	.byte	0x3f
	.zero		1


	//   ....[33]....
        /*0290*/ 	.word	0x00010610
        /*0294*/ 	.word	0x00000009
        /*0298*/ 	.word	0x00000000
        /*029c*/ 	.short	0x010a
        /*029e*/ 	.byte	0x3f
	.zero		1


	//   ....[34]....
        /*02a0*/ 	.word	0x000106a0
        /*02a4*/ 	.word	0x00000006
        /*02a8*/ 	.word	0x00000000
        /*02ac*/ 	.short	0x010a
        /*02ae*/ 	.byte	0x3f
	.zero		1


	//   ....[35]....
        /*02b0*/ 	.word	0x00010730
        /*02b4*/ 	.word	0x00000009
        /*02b8*/ 	.word	0x00000000
        /*02bc*/ 	.short	0x010a
        /*02be*/ 	.byte	0x3f
	.zero		1


	//   ....[36]....
        /*02c0*/ 	.word	0x000107c0
        /*02c4*/ 	.word	0x00000006
        /*02c8*/ 	.word	0x00000000
        /*02cc*/ 	.short	0x010a
        /*02ce*/ 	.byte	0x3f
	.zero		1


	//   ....[37]....
        /*02d0*/ 	.word	0x00010850
        /*02d4*/ 	.word	0x00000009
        /*02d8*/ 	.word	0x00000000
        /*02dc*/ 	.short	0x010a
        /*02de*/ 	.byte	0x3f
	.zero		1


	//   ....[38]....
        /*02e0*/ 	.word	0x000108e0
        /*02e4*/ 	.word	0x00000006
        /*02e8*/ 	.word	0x00000000
        /*02ec*/ 	.short	0x010a
        /*02ee*/ 	.byte	0x3f
	.zero		1


	//   ....[39]....
        /*02f0*/ 	.word	0x00010970
        /*02f4*/ 	.word	0x00000009
        /*02f8*/ 	.word	0x00000000
        /*02fc*/ 	.short	0x010a
        /*02fe*/ 	.byte	0x3f
	.zero		1


	//   ....[40]....
        /*0300*/ 	.word	0x00010a00
        /*0304*/ 	.word	0x00000006
        /*0308*/ 	.word	0x00000000
        /*030c*/ 	.short	0x010a
        /*030e*/ 	.byte	0x3f
	.zero		1


	//   ....[41]....
        /*0310*/ 	.word	0x00010a90
        /*0314*/ 	.word	0x00000009
        /*0318*/ 	.word	0x00000000
        /*031c*/ 	.short	0x010a
        /*031e*/ 	.byte	0x3f
	.zero		1


	//   ....[42]....
        /*0320*/ 	.word	0x00010b20
        /*0324*/ 	.word	0x00000003
        /*0328*/ 	.word	0x00000000
        /*032c*/ 	.short	0x010a
        /*032e*/ 	.byte	0x3f
	.zero		1


	//   ....[43]....
        /*0330*/ 	.word	0x00010b80
        /*0334*/ 	.word	0x00000003
        /*0338*/ 	.word	0x00000000
        /*033c*/ 	.short	0x010a
        /*033e*/ 	.byte	0x3f
	.zero		1


	//   ....[44]....
        /*0340*/ 	.word	0x00010be0
        /*0344*/ 	.word	0x00000005
        /*0348*/ 	.word	0x00000000
        /*034c*/ 	.short	0x010a
        /*034e*/ 	.byte	0x3f
	.zero		1


	//   ....[45]....
        /*0350*/ 	.word	0x00010cb0
        /*0354*/ 	.word	0x0000000d
        /*0358*/ 	.word	0x00000058
        /*035c*/ 	.short	0x010a
        /*035e*/ 	.byte	0x3f
	.zero		1


	//   ....[46]....
        /*0360*/ 	.word	0x00010d80
        /*0364*/ 	.word	0x00000007
        /*0368*/ 	.word	0x00000000
        /*036c*/ 	.short	0x010a
        /*036e*/ 	.byte	0x3f
	.zero		1


	//   ....[47]....
        /*0370*/ 	.word	0x00010dd0
        /*0374*/ 	.word	0x00000009
        /*0378*/ 	.word	0x00000000
        /*037c*/ 	.short	0x010a
        /*037e*/ 	.byte	0x3f
	.zero		1


	//   ....[48]....
        /*0380*/ 	.word	0x00010e20
        /*0384*/ 	.word	0x00000006
        /*0388*/ 	.word	0x00000000
        /*038c*/ 	.short	0x010a
        /*038e*/ 	.byte	0x3f
	.zero		1


	//   ....[49]....
        /*0390*/ 	.word	0x00010e70
        /*0394*/ 	.word	0x00000009
        /*0398*/ 	.word	0x00000000
        /*039c*/ 	.short	0x010a
        /*039e*/ 	.byte	0x3f
	.zero		1


	//   ....[50]....
        /*03a0*/ 	.word	0x00010ec0
        /*03a4*/ 	.word	0x00000006
        /*03a8*/ 	.word	0x00000000
        /*03ac*/ 	.short	0x010a
        /*03ae*/ 	.byte	0x3f
	.zero		1


	//   ....[51]....
        /*03b0*/ 	.word	0x00010f10
        /*03b4*/ 	.word	0x00000009
        /*03b8*/ 	.word	0x00000000
        /*03bc*/ 	.short	0x010a
        /*03be*/ 	.byte	0x3f
	.zero		1


	//   ....[52]....
        /*03c0*/ 	.word	0x00010f60
        /*03c4*/ 	.word	0x00000006
        /*03c8*/ 	.word	0x00000000
        /*03cc*/ 	.short	0x010a
        /*03ce*/ 	.byte	0x3f
	.zero		1


	//   ....[53]....
        /*03d0*/ 	.word	0x00010fb0
        /*03d4*/ 	.word	0x00000009
        /*03d8*/ 	.word	0x00000000
        /*03dc*/ 	.short	0x010a
        /*03de*/ 	.byte	0x3f
	.zero		1


	//   ....[54]....
        /*03e0*/ 	.word	0x00011000
        /*03e4*/ 	.word	0x00000006
        /*03e8*/ 	.word	0x00000000
        /*03ec*/ 	.short	0x010a
        /*03ee*/ 	.byte	0x3f
	.zero		1


	//   ....[55]....
        /*03f0*/ 	.word	0x00011050
        /*03f4*/ 	.word	0x00000009
        /*03f8*/ 	.word	0x00000000
        /*03fc*/ 	.short	0x010a
        /*03fe*/ 	.byte	0x3f
	.zero		1


	//----- nvinfo : EIATTR_NUM_MBARRIERS
	.align		4
.L_35:
        /*0400*/ 	.byte	0x03, 0x38
        /*0402*/ 	.short	0x0018


	//----- nvinfo : EIATTR_EXIT_INSTR_OFFSETS
	.align		4
        /*0404*/ 	.byte	0x04, 0x1c
        /*0406*/ 	.short	(.L_37 - .L_36)


	//   ....[0]....
.L_36:
        /*0408*/ 	.word	0x000007f0


	//   ....[1]....
        /*040c*/ 	.word	0x00001160


	//   ....[2]....
        /*0410*/ 	.word	0x0000f020


	//   ....[3]....
        /*0414*/ 	.word	0x0000f710


	//   ....[4]....
        /*0418*/ 	.word	0x00010b70


	//----- nvinfo : EIATTR_MAX_THREADS
	.align		4
.L_37:
        /*041c*/ 	.byte	0x04, 0x05
        /*041e*/ 	.short	(.L_39 - .L_38)
.L_38:
        /*0420*/ 	.word	0x00000180
        /*0424*/ 	.word	0x00000001
        /*0428*/ 	.word	0x00000001


	//----- nvinfo : EIATTR_CRS_STACK_SIZE
	.align		4
.L_39:
        /*042c*/ 	.byte	0x04, 0x1e
        /*042e*/ 	.short	(.L_41 - .L_40)
.L_40:
        /*0430*/ 	.word	0x00000000


	//----- nvinfo : EIATTR_CBANK_PARAM_SIZE
	.align		4
.L_41:
        /*0434*/ 	.byte	0x03, 0x19
        /*0436*/ 	.short	0x0470


	//----- nvinfo : EIATTR_PARAM_CBANK
	.align		4
        /*0438*/ 	.byte	0x04, 0x0a
        /*043a*/ 	.short	(.L_43 - .L_42)
	.align		4
.L_42:
        /*043c*/ 	.word	index@(.nv.constant0._ZN7cutlass13device_kernelINS_4gemm6kernel13GemmUniversalIN4cute5tupleIJiiiiEEENS1_10collective13CollectiveMmaINS1_34MainloopSm90TmaGmmaWarpSpecializedILi11ENS5_IJNS4_1CILi1EEESB_SB_EEENS1_35KernelTmaWarpSpecializedCooperativeEEENS5_IJNSA_ILi512EEENSA_ILi96EEENSA_ILi16EEEEEENS_10bfloat16_tENS5_IJlSB_lEEESJ_SK_NS4_8TiledMMAINS4_8MMA_AtomIJNS4_4SM904GMMA27MMA_64x96x16_F32BF16BF16_SSILNSO_5MajorE0ELSQ_0ELNSO_7ScaleInE1ELSR_1EEEEEENS4_6LayoutINS5_IJNSA_ILi2EEESB_SB_EEENS5_IJSB_NSA_ILi0EEESX_EEEEENS5_IJNS4_10UnderscoreES10_S10_EEEEENS4_13SM90_TMA_LOADENS4_14ComposedLayoutINS4_7SwizzleILi1ELi4ELi3EEENS4_18smem_ptr_flag_bitsILi16EEENSU_INS5_IJNSA_ILi8EEESH_EEENS5_IJSH_SB_EEEEEEEvNS4_8identityES13_S1D_vS1E_EENS_8epilogue10collective6detail29Sm90TmaWarpSpecializedAdapterINS1H_15DefaultEpilogueISJ_SK_SK_NS1G_6thread17LinearCombinationISJ_Li1EffLNS1L_9ScaleType4KindE0ELNS_15FloatRoundStyleE2ESJ_EENS1_15EpilogueDefaultEEEEEvvEEEEvNT_6ParamsE)
        /*0440*/ 	.short	0x0210
        /*0442*/ 	.short	0x0470


	//----- nvinfo : EIATTR_SW_WAR
	.align		4
.L_43:
        /*0444*/ 	.byte	0x04, 0x36
        /*0446*/ 	.short	(.L_45 - .L_44)
.L_44:
        /*0448*/ 	.word	0x00000008
.L_45:


//--------------------- .nv.callgraph             --------------------------
	.section	.nv.callgraph,"",@"SHT_CUDA_CALLGRAPH"
	.align	4
	.sectionentsize	8
	.align		4
        /*0000*/ 	.word	0x00000000
	.align		4
        /*0004*/ 	.word	0xffffffff
	.align		4
        /*0008*/ 	.word	index@(_ZN7cutlass13device_kernelINS_4gemm6kernel13GemmUniversalIN4cute5tupleIJiiiiEEENS1_10collective13CollectiveMmaINS1_34MainloopSm90TmaGmmaWarpSpecializedILi11ENS5_IJNS4_1CILi1EEESB_SB_EEENS1_35KernelTmaWarpSpecializedCooperativeEEENS5_IJNSA_ILi512EEENSA_ILi96EEENSA_ILi16EEEEEENS_10bfloat16_tENS5_IJlSB_lEEESJ_SK_NS4_8TiledMMAINS4_8MMA_AtomIJNS4_4SM904GMMA27MMA_64x96x16_F32BF16BF16_SSILNSO_5MajorE0ELSQ_0ELNSO_7ScaleInE1ELSR_1EEEEEENS4_6LayoutINS5_IJNSA_ILi2EEESB_SB_EEENS5_IJSB_NSA_ILi0EEESX_EEEEENS5_IJNS4_10UnderscoreES10_S10_EEEEENS4_13SM90_TMA_LOADENS4_14ComposedLayoutINS4_7SwizzleILi1ELi4ELi3EEENS4_18smem_ptr_flag_bitsILi16EEENSU_INS5_IJNSA_ILi8EEESH_EEENS5_IJSH_SB_EEEEEEEvNS4_8identityES13_S1D_vS1E_EENS_8epilogue10collective6detail29Sm90TmaWarpSpecializedAdapterINS1H_15DefaultEpilogueISJ_SK_SK_NS1G_6thread17LinearCombinationISJ_Li1EffLNS1L_9ScaleType4KindE0ELNS_15FloatRoundStyleE2ESJ_EENS1_15EpilogueDefaultEEEEEvvEEEEvNT_6ParamsE)
	.align		4
        /*000c*/ 	.word	index@(__assertfail)
	.align		4
        /*0010*/ 	.word	0x00000000
	.align		4
        /*0014*/ 	.word	0xfffffffe
	.align		4
        /*0018*/ 	.word	0x00000000
	.align		4
        /*001c*/ 	.word	0xfffffffd
	.align		4
        /*0020*/ 	.word	0x00000000
	.align		4
        /*0024*/ 	.word	0xfffffffc


//--------------------- .nv.constant4             --------------------------
	.section	.nv.constant4,"a",@progbits
	.align	8
	.align		8
.nv.constant4:
        /*0000*/ 	.dword	__assertfail
	.align		8
        /*0008*/ 	.dword	__unnamed_1
	.align		8
        /*0010*/ 	.dword	_ZN40_INTERNAL_6cacd47e_4_k_cu_96f181f2_146054cuda3std3__45__cpo5beginE
	.align		8
        /*0018*/ 	.dword	_ZN40_INTERNAL_6cacd47e_4_k_cu_96f181f2_146054cuda3std3__45__cpo3endE
	.align		8
        /*0020*/ 	.dword	_ZN40_INTERNAL_6cacd47e_4_k_cu_96f181f2_146054cuda3std3__45__cpo6cbeginE
	.align		8
        /*0028*/ 	.dword	_ZN40_INTERNAL_6cacd47e_4_k_cu_96f181f2_146054cuda3std3__45__cpo4cendE
	.align		8
        /*0030*/ 	.dword	_ZN40_INTERNAL_6cacd47e_4_k_cu_96f181f2_146054cuda3std3__442_GLOBAL__N__6cacd47e_4_k_cu_96f181f2_146056ignoreE
	.align		8
        /*0038*/ 	.dword	_ZN40_INTERNAL_6cacd47e_4_k_cu_96f181f2_146054cuda3std3__419piecewise_constructE
	.align		8
        /*0040*/ 	.dword	_ZN40_INTERNAL_6cacd47e_4_k_cu_96f181f2_146054cuda3std3__48in_placeE
	.align		8
        /*0048*/ 	.dword	_ZN40_INTERNAL_6cacd47e_4_k_cu_96f181f2_146054cuda3std6ranges3__45__cpo4swapE
	.align		8
        /*0050*/ 	.dword	_ZN40_INTERNAL_6cacd47e_4_k_cu_96f181f2_146054cuda3std6ranges3__45__cpo9iter_moveE
	.align		8
        /*0058*/ 	.dword	_ZN40_INTERNAL_6cacd47e_4_k_cu_96f181f2_146054cute7productE
	.align		8
        /*0060*/ 	.dword	_ZN40_INTERNAL_6cacd47e_4_k_cu_96f181f2_146054cute1_E
	.align		8
        /*0068*/ 	.dword	$str$22
	.align		8
        /*0070*/ 	.dword	$str$23


//--------------------- .text._ZN7cutlass13device_kernelINS_4gemm6kernel13GemmUniversalIN4cute5tupleIJiiiiEEENS1_10collective13CollectiveMmaINS1_34MainloopSm90TmaGmmaWarpSpecializedILi11ENS5_IJNS4_1CILi1EEESB_SB_EEENS1_35KernelTmaWarpSpecializedCooperativeEEENS5_IJNSA_ILi512EEENSA_ILi96EEENSA_ILi16EEEEEENS_10bfloat16_tENS5_IJlSB_lEEESJ_SK_NS4_8TiledMMAINS4_8MMA_AtomIJNS4_4SM904GMMA27MMA_64x96x16_F32BF16BF16_SSILNSO_5MajorE0ELSQ_0ELNSO_7ScaleInE1ELSR_1EEEEEENS4_6LayoutINS5_IJNSA_ILi2EEESB_SB_EEENS5_IJSB_NSA_ILi0EEESX_EEEEENS5_IJNS4_10UnderscoreES10_S10_EEEEENS4_13SM90_TMA_LOADENS4_14ComposedLayoutINS4_7SwizzleILi1ELi4ELi3EEENS4_18smem_ptr_flag_bitsILi16EEENSU_INS5_IJNSA_ILi8EEESH_EEENS5_IJSH_SB_EEEEEEEvNS4_8identityES13_S1D_vS1E_EENS_8epilogue10collective6detail29Sm90TmaWarpSpecializedAdapterINS1H_15DefaultEpilogueISJ_SK_SK_NS1G_6thread17LinearCombinationISJ_Li1EffLNS1L_9ScaleType4KindE0ELNS_15FloatRoundStyleE2ESJ_EENS1_15EpilogueDefaultEEEEEvvEEEEvNT_6ParamsE --------------------------
	.section	.text._ZN7cutlass13device_kernelINS_4gemm6kernel13GemmUniversalIN4cute5tupleIJiiiiEEENS1_10collective13CollectiveMmaINS1_34MainloopSm90TmaGmmaWarpSpecializedILi11ENS5_IJNS4_1CILi1EEESB_SB_EEENS1_35KernelTmaWarpSpecializedCooperativeEEENS5_IJNSA_ILi512EEENSA_ILi96EEENSA_ILi16EEEEEENS_10bfloat16_tENS5_IJlSB_lEEESJ_SK_NS4_8TiledMMAINS4_8MMA_AtomIJNS4_4SM904GMMA27MMA_64x96x16_F32BF16BF16_SSILNSO_5MajorE0ELSQ_0ELNSO_7ScaleInE1ELSR_1EEEEEENS4_6LayoutINS5_IJNSA_ILi2EEESB_SB_EEENS5_IJSB_NSA_ILi0EEESX_EEEEENS5_IJNS4_10UnderscoreES10_S10_EEEEENS4_13SM90_TMA_LOADENS4_14ComposedLayoutINS4_7SwizzleILi1ELi4ELi3EEENS4_18smem_ptr_flag_bitsILi16EEENSU_INS5_IJNSA_ILi8EEESH_EEENS5_IJSH_SB_EEEEEEEvNS4_8identityES13_S1D_vS1E_EENS_8epilogue10collective6detail29Sm90TmaWarpSpecializedAdapterINS1H_15DefaultEpilogueISJ_SK_SK_NS1G_6thread17LinearCombinationISJ_Li1EffLNS1L_9ScaleType4KindE0ELNS_15FloatRoundStyleE2ESJ_EENS1_15EpilogueDefaultEEEEEvvEEEEvNT_6ParamsE,"ax",@progbits
	.align	128
.text._ZN7cutlass13device_kernelINS_4gemm6kernel13GemmUniversalIN4cute5tupleIJiiiiEEENS1_10collective13CollectiveMmaINS1_34MainloopSm90TmaGmmaWarpSpecializedILi11ENS5_IJNS4_1CILi1EEESB_SB_EEENS1_35KernelTmaWarpSpecializedCooperativeEEENS5_IJNSA_ILi512EEENSA_ILi96EEENSA_ILi16EEEEEENS_10bfloat16_tENS5_IJlSB_lEEESJ_SK_NS4_8TiledMMAINS4_8MMA_AtomIJNS4_4SM904GMMA27MMA_64x96x16_F32BF16BF16_SSILNSO_5MajorE0ELSQ_0ELNSO_7ScaleInE1ELSR_1EEEEEENS4_6LayoutINS5_IJNSA_ILi2EEESB_SB_EEENS5_IJSB_NSA_ILi0EEESX_EEEEENS5_IJNS4_10UnderscoreES10_S10_EEEEENS4_13SM90_TMA_LOADENS4_14ComposedLayoutINS4_7SwizzleILi1ELi4ELi3EEENS4_18smem_ptr_flag_bitsILi16EEENSU_INS5_IJNSA_ILi8EEESH_EEENS5_IJSH_SB_EEEEEEEvNS4_8identityES13_S1D_vS1E_EENS_8epilogue10collective6detail29Sm90TmaWarpSpecializedAdapterINS1H_15DefaultEpilogueISJ_SK_SK_NS1G_6thread17LinearCombinationISJ_Li1EffLNS1L_9ScaleType4KindE0ELNS_15FloatRoundStyleE2ESJ_EENS1_15EpilogueDefaultEEEEEvvEEEEvNT_6ParamsE:
        .type           _ZN7cutlass13device_kernelINS_4gemm6kernel13GemmUniversalIN4cute5tupleIJiiiiEEENS1_10collective13CollectiveMmaINS1_34MainloopSm90TmaGmmaWarpSpecializedILi11ENS5_IJNS4_1CILi1EEESB_SB_EEENS1_35KernelTmaWarpSpecializedCooperativeEEENS5_IJNSA_ILi512EEENSA_ILi96EEENSA_ILi16EEEEEENS_10bfloat16_tENS5_IJlSB_lEEESJ_SK_NS4_8TiledMMAINS4_8MMA_AtomIJNS4_4SM904GMMA27MMA_64x96x16_F32BF16BF16_SSILNSO_5MajorE0ELSQ_0ELNSO_7ScaleInE1ELSR_1EEEEEENS4_6LayoutINS5_IJNSA_ILi2EEESB_SB_EEENS5_IJSB_NSA_ILi0EEESX_EEEEENS5_IJNS4_10UnderscoreES10_S10_EEEEENS4_13SM90_TMA_LOADENS4_14ComposedLayoutINS4_7SwizzleILi1ELi4ELi3EEENS4_18smem_ptr_flag_bitsILi16EEENSU_INS5_IJNSA_ILi8EEESH_EEENS5_IJSH_SB_EEEEEEEvNS4_8identityES13_S1D_vS1E_EENS_8epilogue10collective6detail29Sm90TmaWarpSpecializedAdapterINS1H_15DefaultEpilogueISJ_SK_SK_NS1G_6thread17LinearCombinationISJ_Li1EffLNS1L_9ScaleType4KindE0ELNS_15FloatRoundStyleE2ESJ_EENS1_15EpilogueDefaultEEEEEvvEEEEvNT_6ParamsE,@function
        .size           _ZN7cutlass13device_kernelINS_4gemm6kernel13GemmUniversalIN4cute5tupleIJiiiiEEENS1_10collective13CollectiveMmaINS1_34MainloopSm90TmaGmmaWarpSpecializedILi11ENS5_IJNS4_1CILi1EEESB_SB_EEENS1_35KernelTmaWarpSpecializedCooperativeEEENS5_IJNSA_ILi512EEENSA_ILi96EEENSA_ILi16EEEEEENS_10bfloat16_tENS5_IJlSB_lEEESJ_SK_NS4_8TiledMMAINS4_8MMA_AtomIJNS4_4SM904GMMA27MMA_64x96x16_F32BF16BF16_SSILNSO_5MajorE0ELSQ_0ELNSO_7ScaleInE1ELSR_1EEEEEENS4_6LayoutINS5_IJNSA_ILi2EEESB_SB_EEENS5_IJSB_NSA_ILi0EEESX_EEEEENS5_IJNS4_10UnderscoreES10_S10_EEEEENS4_13SM90_TMA_LOADENS4_14ComposedLayoutINS4_7SwizzleILi1ELi4ELi3EEENS4_18smem_ptr_flag_bitsILi16EEENSU_INS5_IJNSA_ILi8EEESH_EEENS5_IJSH_SB_EEEEEEEvNS4_8identityES13_S1D_vS1E_EENS_8epilogue10collective6detail29Sm90TmaWarpSpecializedAdapterINS1H_15DefaultEpilogueISJ_SK_SK_NS1G_6thread17LinearCombinationISJ_Li1EffLNS1L_9ScaleType4KindE0ELNS_15FloatRoundStyleE2ESJ_EENS1_15EpilogueDefaultEEEEEvvEEEEvNT_6ParamsE,(.L_x_459 - _ZN7cutlass13device_kernelINS_4gemm6kernel13GemmUniversalIN4cute5tupleIJiiiiEEENS1_10collective13CollectiveMmaINS1_34MainloopSm90TmaGmmaWarpSpecializedILi11ENS5_IJNS4_1CILi1EEESB_SB_EEENS1_35KernelTmaWarpSpecializedCooperativeEEENS5_IJNSA_ILi512EEENSA_ILi96EEENSA_ILi16EEEEEENS_10bfloat16_tENS5_IJlSB_lEEESJ_SK_NS4_8TiledMMAINS4_8MMA_AtomIJNS4_4SM904GMMA27MMA_64x96x16_F32BF16BF16_SSILNSO_5MajorE0ELSQ_0ELNSO_7ScaleInE1ELSR_1EEEEEENS4_6LayoutINS5_IJNSA_ILi2EEESB_SB_EEENS5_IJSB_NSA_ILi0EEESX_EEEEENS5_IJNS4_10UnderscoreES10_S10_EEEEENS4_13SM90_TMA_LOADENS4_14ComposedLayoutINS4_7SwizzleILi1ELi4ELi3EEENS4_18smem_ptr_flag_bitsILi16EEENSU_INS5_IJNSA_ILi8EEESH_EEENS5_IJSH_SB_EEEEEEEvNS4_8identityES13_S1D_vS1E_EENS_8epilogue10collective6detail29Sm90TmaWarpSpecializedAdapterINS1H_15DefaultEpilogueISJ_SK_SK_NS1G_6thread17LinearCombinationISJ_Li1EffLNS1L_9ScaleType4KindE0ELNS_15FloatRoundStyleE2ESJ_EENS1_15EpilogueDefaultEEEEEvvEEEEvNT_6ParamsE)
        .other          _ZN7cutlass13device_kernelINS_4gemm6kernel13GemmUniversalIN4cute5tupleIJiiiiEEENS1_10collective13CollectiveMmaINS1_34MainloopSm90TmaGmmaWarpSpecializedILi11ENS5_IJNS4_1CILi1EEESB_SB_EEENS1_35KernelTmaWarpSpecializedCooperativeEEENS5_IJNSA_ILi512EEENSA_ILi96EEENSA_ILi16EEEEEENS_10bfloat16_tENS5_IJlSB_lEEESJ_SK_NS4_8TiledMMAINS4_8MMA_AtomIJNS4_4SM904GMMA27MMA_64x96x16_F32BF16BF16_SSILNSO_5MajorE0ELSQ_0ELNSO_7ScaleInE1ELSR_1EEEEEENS4_6LayoutINS5_IJNSA_ILi2EEESB_SB_EEENS5_IJSB_NSA_ILi0EEESX_EEEEENS5_IJNS4_10UnderscoreES10_S10_EEEEENS4_13SM90_TMA_LOADENS4_14ComposedLayoutINS4_7SwizzleILi1ELi4ELi3EEENS4_18smem_ptr_flag_bitsILi16EEENSU_INS5_IJNSA_ILi8EEESH_EEENS5_IJSH_SB_EEEEEEEvNS4_8identityES13_S1D_vS1E_EENS_8epilogue10collective6detail29Sm90TmaWarpSpecializedAdapterINS1H_15DefaultEpilogueISJ_SK_SK_NS1G_6thread17LinearCombinationISJ_Li1EffLNS1L_9ScaleType4KindE0ELNS_15FloatRoundStyleE2ESJ_EENS1_15EpilogueDefaultEEEEEvvEEEEvNT_6ParamsE,@"STO_CUDA_ENTRY STV_DEFAULT"
_ZN7cutlass13device_kernelINS_4gemm6kernel13GemmUniversalIN4cute5tupleIJiiiiEEENS1_10collective13CollectiveMmaINS1_34MainloopSm90TmaGmmaWarpSpecializedILi11ENS5_IJNS4_1CILi1EEESB_SB_EEENS1_35KernelTmaWarpSpecializedCooperativeEEENS5_IJNSA_ILi512EEENSA_ILi96EEENSA_ILi16EEEEEENS_10bfloat16_tENS5_IJlSB_lEEESJ_SK_NS4_8TiledMMAINS4_8MMA_AtomIJNS4_4SM904GMMA27MMA_64x96x16_F32BF16BF16_SSILNSO_5MajorE0ELSQ_0ELNSO_7ScaleInE1ELSR_1EEEEEENS4_6LayoutINS5_IJNSA_ILi2EEESB_SB_EEENS5_IJSB_NSA_ILi0EEESX_EEEEENS5_IJNS4_10UnderscoreES10_S10_EEEEENS4_13SM90_TMA_LOADENS4_14ComposedLayoutINS4_7SwizzleILi1ELi4ELi3EEENS4_18smem_ptr_flag_bitsILi16EEENSU_INS5_IJNSA_ILi8EEESH_EEENS5_IJSH_SB_EEEEEEEvNS4_8identityES13_S1D_vS1E_EENS_8epilogue10collective6detail29Sm90TmaWarpSpecializedAdapterINS1H_15DefaultEpilogueISJ_SK_SK_NS1G_6thread17LinearCombinationISJ_Li1EffLNS1L_9ScaleType4KindE0ELNS_15FloatRoundStyleE2ESJ_EENS1_15EpilogueDefaultEEEEEvvEEEEvNT_6ParamsE:
[----:B------:R-:W0:Y:S01]  /*0000*/  LDC R1, c[0x0][0x28] ;  /* 0x00000a00ff017b82 */ /* 0x000e220000000800 */
[----:B------:R-:W1:Y:S01]  /*0010*/  S2R R2, SR_TID.X ;  /* 0x0000000000027919 */ /* 0x000e620000002100 */
[----:B------:R-:W-:Y:S01]  /*0020*/  ELECT P0, URZ, PT ;  /* 0x00000000003f782f */ /* 0x000fe20003800000 */
[----:B------:R-:W-:Y:S01]  /*0030*/  BSSY B0, `(.L_x_0) ;  /* 0x0000015000007945 */ /* 0x000fe20003800000 */
[--C-:B-1----:R-:W-:Y:S02]  /*0040*/  SHF.R.U32.HI R0, RZ, 0x5, R2.reuse ;  /* 0x00000005ff007819 */ /* 0x102fe40000011602 */
[----:B------:R-:W-:-:S03]  /*0050*/  SHF.R.U32.HI R18, RZ, 0x7, R2 ;  /* 0x00000007ff127819 */ /* 0x000fc60000011602 */
[----:B------:R-:W1:Y:S04]  /*0060*/  SHFL.IDX PT, R4, R0, RZ, 0x1f ;  /* 0x00001fff00047589 */ /* 0x000e6800000e0000 */
[----:B------:R-:W2:Y:S01]  /*0070*/  SHFL.IDX PT, R3, R18, RZ, 0x1f ;  /* 0x00001fff12037589 */ /* 0x000ea200000e0000 */
[----:B-1----:R-:W-:Y:S02]  /*0080*/  R2UR UR10, R4 ;  /* 0x00000000040a72ca */ /* 0x002fe400000e0000 */
[----:B--2---:R-:W-:-:S11]  /*0090*/  R2UR UR5, R3 ;  /* 0x00000000030572ca */ /* 0x004fd600000e0000 */
[----:B------:R-:W-:Y:S02]  /*00a0*/  USHF.R.S32.HI UR4, URZ, 0x1f, UR10 ;  /* 0x0000001f3f047899 */ /* 0x000fe4000801140a */
[----:B------:R-:W-:Y:S02]  /*00b0*/  ISETP.NE.OR P0, PT, RZ, UR10, !P0 ;  /* 0x0000000aff007c0c */ /* 0x000fe4000c705670 */
[----:B------:R-:W-:-:S04]  /*00c0*/  ULEA.HI UR4, UR4, UR10, URZ, 0x2 ;  /* 0x0000000a04047291 */ /* 0x000fc8000f8f103f */
[----:B------:R-:W-:-:S04]  /*00d0*/  ULOP3.LUT UR4, UR4, 0xfffffffc, URZ, 0xc0, !UPT ;  /* 0xfffffffc04047892 */ /* 0x000fc8000f8ec03f */
[----:B------:R-:W-:-:S03]  /*00e0*/  UIADD3 UR10, UR10, -UR4, URZ ;  /* 0x800000040a0a7290 */ /* 0x000fc6000fffe03f */
[----:B0-----:R-:W-:Y:S09]  /*00f0*/  @P0 BRA `(.L_x_1) ;  /* 0x0000000000200947 */ /* 0x001ff20003800000 */
[----:B------:R-:W-:Y:S02]  /*0100*/  ULDC.64 UR6, c[0x0][0x198] ;  /* 0x0000660000067ab9 */ /* 0x000fe40000000a00 */
[----:B------:R-:W-:Y:S02]  /*0110*/  UIADD3 UR8, UP0, UR6, 0xf0, URZ ;  /* 0x000000f006087890 */ /* 0x000fe4000ff1e03f */
[----:B------:R-:W-:Y:S02]  /*0120*/  UIADD3 UR6, UP1, UR6, 0x1f0, URZ ;  /* 0x000001f006067890 */ /* 0x000fe4000ff3e03f */
[----:B------:R-:W-:Y:S02]  /*0130*/  UIADD3.X UR9, URZ, UR7, URZ, UP0, !UPT ;  /* 0x000000073f097290 */ /* 0x000fe400087fe43f */
[----:B------:R-:W-:-:S07]  /*0140*/  UIADD3.X UR7, URZ, UR7, URZ, UP1, !UPT ;  /* 0x000000073f077290 */ /* 0x000fce0008ffe43f */
[----:B------:R0:W-:Y:S02]  /*0150*/  UTMACCTL.PF [UR8] ;  /* 0x00000000080079b9 */ /* 0x0001e40008040000 */
[----:B------:R0:W-:Y:S02]  /*0160*/  UTMACCTL.PF [UR6] ;  /* 0x00000000060079b9 */ /* 0x0001e40008040000 */
[----:B0-----:R-:W-:Y:S01]  /*0170*/  NOP ;  /* 0x0000000000007918 */ /* 0x001fe20000000000 */
.L_x_1:
[----:B------:R-:W-:Y:S05]  /*0180*/  BSYNC B0 ;  /* 0x0000000000007941 */ /* 0x000fea0003800000 */
.L_x_0:
[----:B------:R-:W0:Y:S01]  /*0190*/  SHFL.IDX PT, R3, R0, RZ, 0x1f ;  /* 0x00001fff00037589 */ /* 0x000e2200000e0000 */
[----:B------:R-:W-:Y:S01]  /*01a0*/  UISETP.NE.AND UP0, UPT, UR10, 0x3, UPT ;  /* 0x000000030a00788c */ /* 0x000fe2000bf05270 */
[----:B------:R-:W-:Y:S01]  /*01b0*/  ISETP.NE.AND P1, PT, RZ, UR5, PT ;  /* 0x00000005ff007c0c */ /* 0x000fe2000bf25270 */
[----:B------:R-:W-:Y:S02]  /*01c0*/  UIADD3 UR18, UR5, -0x1, URZ ;  /* 0xffffffff05127890 */ /* 0x000fe4000fffe03f */
[----:B------:R-:W-:Y:S02]  /*01d0*/  UISETP.EQ.OR UP0, UPT, UR10, URZ, !UP0 ;  /* 0x0000003f0a00728c */ /* 0x000fe4000c702670 */
[----:B------:R-:W-:Y:S02]  /*01e0*/  UISETP.GE.U32.AND UP1, UPT, UR18, 0x2, UPT ;  /* 0x000000021200788c */ /* 0x000fe4000bf26070 */
[----:B------:R-:W-:-:S04]  /*01f0*/  UISETP.EQ.AND UP0, UPT, UR5, URZ, UP0 ;  /* 0x0000003f0500728c */ /* 0x000fc80008702270 */
[----:B------:R-:W-:-:S04]  /*0200*/  USEL UR40, URZ, 0x1, !UP0 ;  /* 0x000000013f287887 */ /* 0x000fc8000c000000 */
[----:B------:R-:W-:Y:S01]  /*0210*/  USEL UR40, UR40, 0x2, UP1 ;  /* 0x0000000228287887 */ /* 0x000fe20008800000 */
[----:B0-----:R-:W-:-:S13]  /*0220*/  ISETP.NE.AND P0, PT, R3, RZ, PT ;  /* 0x000000ff0300720c */ /* 0x001fda0003f05270 */
[----:B------:R-:W-:Y:S05]  /*0230*/  @P0 BRA `(.L_x_2) ;  /* 0x00000000009c0947 */ /* 0x000fea0003800000 */
[----:B------:R-:W-:Y:S01]  /*0240*/  ELECT P0, URZ, PT ;  /* 0x00000000003f782f */ /* 0x000fe20003800000 */
[----:B------:R-:W-:-:S12]  /*0250*/  BSSY B0, `(.L_x_2) ;  /* 0x0000025000007945 */ /* 0x000fd80003800000 */
[----:B------:R-:W-:Y:S05]  /*0260*/  @!P0 BRA `(.L_x_3) ;  /* 0x00000000008c8947 */ /* 0x000fea0003800000 */
[----:B------:R-:W0:Y:S01]  /*0270*/  S2UR UR8, SR_CgaCtaId ;  /* 0x00000000000879c3 */ /* 0x000e220000008800 */
[----:B------:R-:W-:Y:S01]  /*0280*/  UMOV UR4, 0x400 ;  /* 0x0000040000047882 */ /* 0x000fe20000000000 */
[----:B------:R-:W-:Y:S01]  /*0290*/  UMOV UR5, 0x1 ;  /* 0x0000000100057882 */ /* 0x000fe20000000000 */
[----:B------:R-:W-:Y:S02]  /*02a0*/  UMOV UR6, 0x100 ;  /* 0x0000010000067882 */ /* 0x000fe40000000000 */
[----:B------:R-:W-:-:S04]  /*02b0*/  UIADD3 UR6, -UR6, 0x100000, URZ ;  /* 0x0010000006067890 */ /* 0x000fc8000fffe13f */
[----:B------:R-:W-:Y:S02]  /*02c0*/  USHF.L.U32 UR7, UR6, 0xb, URZ ;  /* 0x0000000b06077899 */ /* 0x000fe4000800063f */
[----:B------:R-:W-:Y:S02]  /*02d0*/  USHF.L.U32 UR6, UR6, 0x1, URZ ;  /* 0x0000000106067899 */ /* 0x000fe4000800063f */
[----:B0-----:R-:W-:Y:S02]  /*02e0*/  ULEA UR8, UR8, UR4, 0x18 ;  /* 0x0000000408087291 */ /* 0x001fe4000f8ec03f */
[----:B------:R-:W-:-:S04]  /*02f0*/  UIADD3 UR4, -UR5, 0x100000, URZ ;  /* 0x0010000005047890 */ /* 0x000fc8000fffe13f */
[----:B------:R-:W-:Y:S02]  /*0300*/  USHF.L.U32 UR5, UR4, 0xb, URZ ;  /* 0x0000000b04057899 */ /* 0x000fe4000800063f */
[----:B------:R-:W-:Y:S01]  /*0310*/  USHF.L.U32 UR4, UR4, 0x1, URZ ;  /* 0x0000000104047899 */ /* 0x000fe2000800063f */
[----:B------:R-:W0:Y:S11]  /*0320*/  FENCE.VIEW.ASYNC.S ;  /* 0x00000000000073c6 */ /* 0x000e360000000000 */
[----:B0-----:R0:W1:Y:S01]  /*0330*/  SYNCS.EXCH.64 URZ, [UR8], UR4 ;  /* 0x00000004083f75b2 */ /* 0x0010620008000100 */
[----:B------:R0:W2:Y:S01]  /*0340*/  SYNCS.EXCH.64 URZ, [UR8+0x58], UR6 ;  /* 0x00005806083f75b2 */ /* 0x0000a20008000100 */
[----:B------:R0:W3:Y:S01]  /*0350*/  SYNCS.EXCH.64 URZ, [UR8+0x8], UR4 ;  /* 0x00000804083f75b2 */ /* 0x0000e20008000100 */
[----:B------:R0:W4:Y:S01]  /*0360*/  SYNCS.EXCH.64 URZ, [UR8+0x60], UR6 ;  /* 0x00006006083f75b2 */ /* 0x0001220008000100 */
[----:B------:R0:W0:Y:S01]  /*0370*/  SYNCS.EXCH.64 URZ, [UR8+0x10], UR4 ;  /* 0x00001004083f75b2 */ /* 0x0000220008000100 */
        /* <DEDUP_REMOVED lines=17> */
[----:B------:R-:W-:Y:S01]  /*0490*/  NOP ;  /* 0x0000000000007918 */ /* 0x000fe20000000000 */
.L_x_3:
[----:B0-----:R-:W-:Y:S05]  /*04a0*/  BSYNC B0 ;  /* 0x0000000000007941 */ /* 0x001fea0003800000 */
.L_x_2:
[----:B------:R-:W0:Y:S01]  /*04b0*/  SHFL.IDX PT, R0, R0, RZ, 0x1f ;  /* 0x00001fff00007589 */ /* 0x000e2200000e0000 */
[----:B------:R-:W-:Y:S01]  /*04c0*/  ELECT P0, URZ, PT ;  /* 0x00000000003f782f */ /* 0x000fe20003800000 */
[----:B------:R-:W5:Y:S01]  /*04d0*/  S2UR UR17, SR_CTAID.Y ;  /* 0x00000000001179c3 */ /* 0x000f620000002600 */
[----:B------:R-:W-:Y:S01]  /*04e0*/  ULDC UR5, c[0x0][0x65c] ;  /* 0x0001970000057ab9 */ /* 0x000fe20000000800 */
[----:B------:R-:W-:Y:S01]  /*04f0*/  UMOV UR12, 0x20 ;  /* 0x00000020000c7882 */ /* 0x000fe20000000000 */
[----:B------:R-:W-:Y:S01]  /*0500*/  UISETP.NE.AND UP2, UPT, UR5, 0x1, UPT ;  /* 0x000000010500788c */ /* 0x000fe2000bf45270 */
[----:B------:R-:W-:Y:S01]  /*0510*/  NOP ;  /* 0x0000000000007918 */ /* 0x000fe20000000000 */
[----:B------:R-:W-:Y:S02]  /*0520*/  NOP ;  /* 0x0000000000007918 */ /* 0x000fe40000000000 */
[----:B------:R-:W-:Y:S01]  /*0530*/  UP2UR UR46, UPR, URZ, 0x4 ;  /* 0x000000043f2e7883 */ /* 0x000fe20008000000 */
[----:B------:R-:W1:Y:S01]  /*0540*/  S2UR UR4, SR_CTAID.X ;  /* 0x00000000000479c3 */ /* 0x000e620000002500 */
[----:B------:R-:W-:-:S02]  /*0550*/  PLOP3.LUT P2, PT, PT, PT, UP2, 0x80, 0x0 ;  /* 0x000000000000781c */ /* 0x000fc40003f4f028 */
[----:B------:R-:W-:Y:S02]  /*0560*/  PLOP3.LUT P3, PT, PT, PT, UP2, 0x80, 0x0 ;  /* 0x000000000000781c */ /* 0x000fe40003f6f028 */
[----:B------:R-:W-:Y:S01]  /*0570*/  PLOP3.LUT P4, PT, PT, PT, UP2, 0x80, 0x0 ;  /* 0x000000000000781c */ /* 0x000fe20003f8f028 */
[----:B------:R-:W-:Y:S01]  /*0580*/  @UP2 ULDC UR14, c[0x0][0x10] ;  /* 0x00000400000e2ab9 */ /* 0x000fe20000000800 */
[----:B------:R-:W-:Y:S01]  /*0590*/  @UP2 UMOV UR9, URZ ;  /* 0x0000003f00092c82 */ /* 0x000fe20008000000 */
[----:B------:R-:W-:Y:S01]  /*05a0*/  @!UP2 ULDC UR11, c[0x0][0xc] ;  /* 0x00000300000baab9 */ /* 0x000fe20000000800 */
[----:B0-----:R-:W-:Y:S01]  /*05b0*/  ISETP.NE.OR P0, PT, R0, RZ, !P0 ;  /* 0x000000ff0000720c */ /* 0x001fe20004705670 */
[----:B-----5:R-:W-:Y:S02]  /*05c0*/  @UP2 UMOV UR7, UR17 ;  /* 0x0000001100072c82 */ /* 0x020fe40008000000 */
[----:B------:R-:W-:Y:S01]  /*05d0*/  @UP2 UMOV UR8, UR7 ;  /* 0x0000000700082c82 */ /* 0x000fe20008000000 */
[----:B------:R-:W-:Y:S01]  /*05e0*/  @!UP2 UMOV UR7, UR17 ;  /* 0x000000110007ac82 */ /* 0x000fe20008000000 */
[----:B-1----:R-:W-:-:S08]  /*05f0*/  @UP2 UIMAD.WIDE.U32 UR14, UR4, UR14, UR8 ;  /* 0x0000000e040e22a5 */ /* 0x002fd0000f8e0008 */
[----:B------:R-:W-:Y:S01]  /*0600*/  VOTEU.ALL UP0, P0 ;  /* 0x00000000003f7886 */ /* 0x000fe20000000000 */
[----:B------:R-:W-:Y:S01]  /*0610*/  VOTEU.ALL UP1, P0 ;  /* 0x00000000003f7886 */ /* 0x000fe20000020000 */
[----:B------:R-:W-:-:S03]  /*0620*/  IMAD.U32 R17, RZ, RZ, UR15 ;  /* 0x0000000fff117e24 */ /* 0x000fc6000f8e00ff */
[----:B------:R-:W0:Y:S01]  /*0630*/  @!UP0 S2UR UR6, SR_CgaCtaId ;  /* 0x00000000000689c3 */ /* 0x000e220000008800 */
[----:B------:R-:W-:Y:S01]  /*0640*/  @!UP0 UMOV UR5, 0x400 ;  /* 0x0000040000058882 */ /* 0x000fe20000000000 */
[----:B------:R-:W-:-:S04]  /*0650*/  @!UP0 UIADD3 UR12, -UR12, 0x100000, URZ ;  /* 0x001000000c0c8890 */ /* 0x000fc8000fffe13f */
[----:B------:R-:W-:Y:S02]  /*0660*/  @!UP0 USHF.L.U32 UR13, UR12, 0xb, URZ ;  /* 0x0000000b0c0d8899 */ /* 0x000fe4000800063f */
[----:B------:R-:W-:Y:S01]  /*0670*/  @!UP0 USHF.L.U32 UR12, UR12, 0x1, URZ ;  /* 0x000000010c0c8899 */ /* 0x000fe2000800063f */
[----:B------:R-:W-:Y:S01]  /*0680*/  IMAD.U32 R16, RZ, RZ, UR14 ;  /* 0x0000000eff107e24 */ /* 0x000fe2000f8e00ff */
[----:B0-----:R-:W-:Y:S01]  /*0690*/  @!UP0 ULEA UR16, UR6, UR5, 0x18 ;  /* 0x0000000506108291 */ /* 0x001fe2000f8ec03f */
[----:B------:R-:W-:Y:S02]  /*06a0*/  VOTEU.ALL UP0, P0 ;  /* 0x00000000003f7886 */ /* 0x000fe40000000000 */
[----:B------:R-:W-:Y:S01]  /*06b0*/  UMOV UR5, URZ ;  /* 0x0000003f00057c82 */ /* 0x000fe20008000000 */
[----:B------:R-:W-:Y:S01]  /*06c0*/  @UP2 UMOV UR6, URZ ;  /* 0x0000003f00062c82 */ /* 0x000fe20008000000 */
[----:B------:R-:W-:Y:S01]  /*06d0*/  @!UP2 UIMAD.WIDE.U32 UR8, UR11, UR7, UR4 ;  /* 0x000000070b08a2a5 */ /* 0x000fe2000f8e0004 */
[----:B------:R-:W-:Y:S01]  /*06e0*/  PLOP3.LUT P0, PT, PT, PT, UP2, 0x80, 0x0 ;  /* 0x000000000000781c */ /* 0x000fe20003f0f028 */
[----:B------:R-:W-:-:S04]  /*06f0*/  @UP2 UIADD3 UR6, UR15, UR6, URZ ;  /* 0x000000060f062290 */ /* 0x000fc8000fffe03f */
[----:B------:R-:W-:Y:S01]  /*0700*/  IMAD.U32 R4, RZ, RZ, UR8 ;  /* 0x00000008ff047e24 */ /* 0x000fe2000f8e00ff */
[----:B------:R-:W0:Y:S02]  /*0710*/  FENCE.VIEW.ASYNC.S ;  /* 0x00000000000073c6 */ /* 0x000e240000000000 */
[----:B0-----:R0:W2:Y:S01]  /*0720*/  @!UP0 SYNCS.EXCH.64 URZ, [UR16+0xc0], UR12 ;  /* 0x0000c00c103f85b2 */ /* 0x0010a20008000100 */
[----:B------:R-:W-:Y:S02]  /*0730*/  IMAD.U32 R7, RZ, RZ, UR9 ;  /* 0x00000009ff077e24 */ /* 0x000fe4000f8e00ff */
[----:B------:R-:W-:Y:S02]  /*0740*/  @P2 IMAD.U32 R17, RZ, RZ, UR6 ;  /* 0x00000006ff112e24 */ /* 0x000fe4000f8e00ff */
[----:B------:R-:W-:Y:S02]  /*0750*/  IMAD.U32 R5, RZ, RZ, UR9 ;  /* 0x00000009ff057e24 */ /* 0x000fe4000f8e00ff */
[----:B------:R-:W-:-:S02]  /*0760*/  IMAD.U32 R6, RZ, RZ, UR8 ;  /* 0x00000008ff067e24 */ /* 0x000fc4000f8e00ff */
[----:B------:R-:W-:Y:S02]  /*0770*/  @!P3 IMAD.MOV.U32 R16, RZ, RZ, R4 ;  /* 0x000000ffff10b224 */ /* 0x000fe400078e0004 */
[----:B------:R-:W-:Y:S01]  /*0780*/  @!P4 IMAD.MOV.U32 R17, RZ, RZ, R7 ;  /* 0x000000ffff11c224 */ /* 0x000fe200078e0007 */
[----:B------:R0:W2:Y:S01]  /*0790*/  @!UP1 SYNCS.EXCH.64 URZ, [UR16+0xc8], UR12 ;  /* 0x0000c80c103f95b2 */ /* 0x0000a20008000100 */
[----:B------:R-:W-:Y:S01]  /*07a0*/  NOP ;  /* 0x0000000000007918 */ /* 0x000fe20000000000 */
[----:B--234-:R-:W-:Y:S06]  /*07b0*/  BAR.SYNC.DEFER_BLOCKING 0x0 ;  /* 0x0000000000007b1d */ /* 0x01cfec0000010000 */
[----:B------:R-:W-:Y:S05]  /*07c0*/  @!P1 BRA `(.L_x_4) ;  /* 0x000000e800189947 */ /* 0x000fea0003800000 */
[----:B------:R-:W-:-:S06]  /*07d0*/  UISETP.GT.U32.AND UP0, UPT, UR18, 0x1, UPT ;  /* 0x000000011200788c */ /* 0x000fcc000bf04070 */
[----:B------:R-:W-:-:S13]  /*07e0*/  PLOP3.LUT P0, PT, PT, PT, UP0, 0x80, 0x0 ;  /* 0x000000000000781c */ /* 0x000fda0003f0f008 */
[----:B0-----:R-:W-:Y:S05]  /*07f0*/  @P0 EXIT ;  /* 0x000000000000094d */ /* 0x001fea0003800000 */
[----:B------:R-:W-:Y:S01]  /*0800*/  ULDC.64 UR8, c[0x0][0x650] ;  /* 0x0001940000087ab9 */ /* 0x000fe20000000a00 */
[----:B------:R-:W-:Y:S01]  /*0810*/  UMOV UR41, 0xffffffff ;  /* 0xffffffff00297882 */ /* 0x000fe20000000000 */
[----:B------:R-:W-:Y:S01]  /*0820*/  ISETP.GE.U32.AND P0, PT, R16, UR8, PT ;  /* 0x0000000810007c0c */ /* 0x000fe2000bf06070 */
[----:B------:R-:W-:Y:S01]  /*0830*/  UMOV UR42, 0xffffffff ;  /* 0xffffffff002a7882 */ /* 0x000fe20000000000 */
[----:B------:R-:W-:Y:S01]  /*0840*/  UMOV UR43, 0xffffffff ;  /* 0xffffffff002b7882 */ /* 0x000fe20000000000 */
[----:B------:R-:W-:Y:S02]  /*0850*/  PRMT R0, RZ, 0x7610, R0 ;  /* 0x00007610ff007816 */ /* 0x000fe40000000000 */
[----:B------:R-:W-:-:S13]  /*0860*/  ISETP.GE.U32.AND.EX P0, PT, R17, UR9, PT, P0 ;  /* 0x0000000911007c0c */ /* 0x000fda000bf06100 */
[----:B------:R-:W-:Y:S05]  /*0870*/  @P0 BRA `(.L_x_5) ;  /* 0x0000000400800947 */ /* 0x000fea0003800000 */
[----:B------:R-:W-:Y:S01]  /*0880*/  I2FP.F32.U32 R0, UR4 ;  /* 0x0000000400007c45 */ /* 0x000fe20008201000 */
[----:B------:R-:W-:Y:S01]  /*0890*/  ULDC.64 UR16, c[0x0][0x628] ;  /* 0x00018a0000107ab9 */ /* 0x000fe20000000a00 */
[----:B------:R-:W-:Y:S01]  /*08a0*/  ULDC UR6, c[0x0][0x150] ;  /* 0x0000540000067ab9 */ /* 0x000fe20000000800 */
[----:B------:R-:W-:Y:S01]  /*08b0*/  ISETP.NE.U32.AND P0, PT, RZ, UR16, PT ;  /* 0x00000010ff007c0c */ /* 0x000fe2000bf05070 */
[----:B------:R-:W-:Y:S01]  /*08c0*/  ULDC UR15, c[0x0][0x630] ;  /* 0x00018c00000f7ab9 */ /* 0x000fe20000000800 */
[----:B------:R-:W-:Y:S01]  /*08d0*/  FMUL R0, R0, UR6 ;  /* 0x0000000600007c20 */ /* 0x000fe20008400000 */
[----:B------:R-:W-:Y:S01]  /*08e0*/  R2UR UR18, R16 ;  /* 0x00000000101272ca */ /* 0x000fe200000e0000 */
[----:B------:R-:W-:Y:S01]  /*08f0*/  ULDC UR20, c[0x0][0x154] ;  /* 0x0000550000147ab9 */ /* 0x000fe20000000800 */
[----:B------:R-:W-:Y:S01]  /*0900*/  ISETP.NE.AND.EX P0, PT, RZ, UR17, PT, P0 ;  /* 0x00000011ff007c0c */ /* 0x000fe2000bf05300 */
[----:B------:R0:W1:Y:S01]  /*0910*/  F2I.U32.TRUNC.NTZ R3, R0 ;  /* 0x0000000000037305 */ /* 0x000062000020f000 */
[----:B------:R-:W-:-:S02]  /*0920*/  R2UR UR19, R17 ;  /* 0x00000000111372ca */ /* 0x000fc400000e0000 */
[----:B------:R-:W-:Y:S02]  /*0930*/  R2UR UR8, R16 ;  /* 0x00000000100872ca */ /* 0x000fe400000e0000 */
[----:B------:R-:W-:-:S07]  /*0940*/  R2UR UR9, R17 ;  /* 0x00000000110972ca */ /* 0x000fce00000e0000 */
[----:B0-----:R-:W-:Y:S08]  /*0950*/  @!P0 BRA `(.L_x_6) ;  /* 0x0000000000308947 */ /* 0x001ff00003800000 */
[----:B------:R-:W-:Y:S01]  /*0960*/  R2UR UR8, R16 ;  /* 0x00000000100872ca */ /* 0x000fe200000e0000 */
[----:B------:R-:W-:Y:S01]  /*0970*/  ULDC UR6, c[0x0][0x634] ;  /* 0x00018d0000067ab9 */ /* 0x000fe20000000800 */
[----:B------:R-:W-:-:S11]  /*0980*/  R2UR UR14, R17 ;  /* 0x00000000110e72ca */ /* 0x000fd600000e0000 */
[----:B------:R-:W-:-:S04]  /*0990*/  UIADD3 UR6, UP0, UR8, UR6, URZ ;  /* 0x0000000608067290 */ /* 0x000fc8000ff1e03f */
[----:B------:R-:W-:-:S04]  /*09a0*/  UIADD3.X UR14, URZ, UR14, URZ, UP0, !UPT ;  /* 0x0000000e3f0e7290 */ /* 0x000fc800087fe43f */
[----:B------:R-:W-:-:S04]  /*09b0*/  UIMAD.WIDE.U32 UR8, UR14, UR16, URZ ;  /* 0x000000100e0872a5 */ /* 0x000fc8000f8e003f */
[----:B------:R-:W-:Y:S02]  /*09c0*/  UIMAD.WIDE.U32 UR10, UP0, UR6, UR17, UR8 ;  /* 0x00000011060a72a5 */ /* 0x000fe4000f800008 */
[----:B------:R-:W-:Y:S02]  /*09d0*/  UIMAD.WIDE.U32 UR8, UR6, UR16, URZ ;  /* 0x00000010060872a5 */ /* 0x000fe4000f8e003f */
[----:B------:R-:W-:Y:S02]  /*09e0*/  UIADD3.X UR13, URZ, URZ, URZ, UP0, !UPT ;  /* 0x0000003f3f0d7290 */ /* 0x000fe400087fe43f */
[----:B------:R-:W-:Y:S01]  /*09f0*/  UIADD3 URZ, UP0, UR9, UR10, URZ ;  /* 0x0000000a093f7290 */ /* 0x000fe2000ff1e03f */
[----:B------:R-:W-:-:S03]  /*0a00*/  UMOV UR12, UR11 ;  /* 0x0000000b000c7c82 */ /* 0x000fc60008000000 */
[----:B------:R-:W-:-:S12]  /*0a10*/  UIMAD.WIDE.U32.X UR8, UR14, UR17, UR12, UP0 ;  /* 0x000000110e0872a5 */ /* 0x000fd800080e040c */
.L_x_6:
[----:B------:R-:W-:Y:S01]  /*0a20*/  USHF.R.U64 UR43, UR8, UR15, UR9 ;  /* 0x0000000f082b7299 */ /* 0x000fe20008001209 */
[----:B------:R-:W-:Y:S01]  /*0a30*/  I2FP.F32.U32 R0, UR7 ;  /* 0x0000000700007c45 */ /* 0x000fe20008201000 */
[----:B------:R-:W-:Y:S01]  /*0a40*/  USHF.R.U32.HI UR5, URZ, UR15, UR9 ;  /* 0x0000000f3f057299 */ /* 0x000fe20008011609 */
[----:B-1----:R-:W-:Y:S01]  /*0a50*/  R2UR UR12, R3 ;  /* 0x00000000030c72ca */ /* 0x002fe200000e0000 */
[----:B------:R-:W-:Y:S02]  /*0a60*/  UIADD3 UR6, UP0, URZ, -UR43, URZ ;  /* 0x8000002b3f067290 */ /* 0x000fe4000ff1e03f */
[----:B------:R-:W-:Y:S01]  /*0a70*/  FMUL R0, R0, UR20 ;  /* 0x0000001400007c20 */ /* 0x000fe20008400000 */
[----:B------:R-:W-:Y:S01]  /*0a80*/  ULDC.64 UR8, c[0x0][0x620] ;  /* 0x0001880000087ab9 */ /* 0x000fe20000000a00 */
[----:B------:R-:W-:Y:S01]  /*0a90*/  UIADD3.X UR5, URZ, ~UR5, URZ, UP0, !UPT ;  /* 0x800000053f057290 */ /* 0x000fe200087fe43f */
[----:B------:R-:W-:Y:S01]  /*0aa0*/  UMOV UR10, UR18 ;  /* 0x00000012000a7c82 */ /* 0x000fe20008000000 */
[----:B------:R-:W-:-:S02]  /*0ab0*/  UMOV UR11, UR19 ;  /* 0x00000013000b7c82 */ /* 0x000fc40008000000 */
[----:B------:R-:W-:Y:S01]  /*0ac0*/  UIMAD UR5, UR5, UR8, URZ ;  /* 0x00000008050572a4 */ /* 0x000fe2000f8e023f */
[----:B------:R-:W0:Y:S01]  /*0ad0*/  F2I.U32.TRUNC.NTZ R0, R0 ;  /* 0x0000000000007305 */ /* 0x000e22000020f000 */
[----:B------:R-:W-:Y:S02]  /*0ae0*/  UIMAD.WIDE.U32 UR10, UR6, UR8, UR10 ;  /* 0x00000008060a72a5 */ /* 0x000fe4000f8e000a */
[----:B------:R-:W-:Y:S01]  /*0af0*/  UIMAD UR6, UR6, UR9, UR5 ;  /* 0x00000009060672a4 */ /* 0x000fe2000f8e0205 */
[----:B------:R-:W-:Y:S01]  /*0b00*/  ULDC UR21, c[0x0][0x658] ;  /* 0x0001960000157ab9 */ /* 0x000fe20000000800 */
[----:B------:R-:W-:Y:S02]  /*0b10*/  UMOV UR19, 0xffffffff ;  /* 0xffffffff00137882 */ /* 0x000fe40000000000 */
[----:B------:R-:W-:Y:S01]  /*0b20*/  UIADD3 UR6, UR11, UR6, URZ ;  /* 0x000000060b067290 */ /* 0x000fe2000fffe03f */
[----:B------:R-:W-:Y:S01]  /*0b30*/  ULDC UR15, c[0x0][0x618] ;  /* 0x00018600000f7ab9 */ /* 0x000fe20000000800 */
[----:B------:R-:W-:Y:S01]  /*0b40*/  ULDC.64 UR8, c[0x0][0x640] ;  /* 0x0001900000087ab9 */ /* 0x000fe20000000a00 */
[----:B------:R-:W-:Y:S01]  /*0b50*/  USHF.L.U32 UR11, UR19, UR21, URZ ;  /* 0x00000015130b7299 */ /* 0x000fe2000800063f */
[----:B------:R-:W-:Y:S01]  /*0b60*/  ISETP.NE.U32.AND P0, PT, RZ, UR8, PT ;  /* 0x00000008ff007c0c */ /* 0x000fe2000bf05070 */
[----:B------:R-:W-:-:S02]  /*0b70*/  USHF.R.U64 UR19, UR10, UR15, UR6 ;  /* 0x0000000f0a137299 */ /* 0x000fc40008001206 */
[----:B------:R-:W-:Y:S01]  /*0b80*/  USHF.R.U32.HI UR10, URZ, UR15, UR6 ;  /* 0x0000000f3f0a7299 */ /* 0x000fe20008011606 */
[----:B0-----:R-:W-:Y:S01]  /*0b90*/  R2UR UR14, R0 ;  /* 0x00000000000e72ca */ /* 0x001fe200000e0000 */
[----:B------:R-:W-:Y:S01]  /*0ba0*/  ULDC UR17, c[0x0][0x608] ;  /* 0x0001820000117ab9 */ /* 0x000fe20000000800 */
[----:B------:R-:W-:Y:S01]  /*0bb0*/  ISETP.NE.AND.EX P0, PT, RZ, UR9, PT, P0 ;  /* 0x00000009ff007c0c */ /* 0x000fe2000bf05300 */
[----:B------:R-:W-:Y:S02]  /*0bc0*/  USHF.R.U64 UR23, UR19, UR17, UR10 ;  /* 0x0000001113177299 */ /* 0x000fe4000800120a */
[----:B------:R-:W-:Y:S01]  /*0bd0*/  USHF.R.U32.HI UR10, URZ, UR17, UR10 ;  /* 0x000000113f0a7299 */ /* 0x000fe2000801160a */
[----:B------:R-:W-:Y:S01]  /*0be0*/  UMOV UR16, 0x1 ;  /* 0x0000000100107882 */ /* 0x000fe20000000000 */
[----:B------:R-:W-:Y:S02]  /*0bf0*/  UIADD3 UR12, -UR12, URZ, URZ ;  /* 0x0000003f0c0c7290 */ /* 0x000fe4000fffe13f */
[----:B------:R-:W-:-:S02]  /*0c00*/  USHF.R.U64 UR24, UR23, UR21, UR10 ;  /* 0x0000001517187299 */ /* 0x000fc4000800120a */
[----:B------:R-:W-:Y:S01]  /*0c10*/  USHF.L.U32 UR6, UR16, UR21, URZ ;  /* 0x0000001510067299 */ /* 0x000fe2000800063f */
[----:B------:R-:W-:Y:S01]  /*0c20*/  ULDC UR13, c[0x0][0x144] ;  /* 0x00005100000d7ab9 */ /* 0x000fe20000000800 */
[----:B------:R-:W-:Y:S01]  /*0c30*/  ULDC UR5, c[0x0][0x600] ;  /* 0x0001800000057ab9 */ /* 0x000fe20000000800 */
[----:B------:R-:W-:Y:S02]  /*0c40*/  ULOP3.LUT UR16, URZ, UR11, URZ, 0x33, !UPT ;  /* 0x0000000b3f107292 */ /* 0x000fe4000f8e333f */
[----:B------:R-:W-:Y:S02]  /*0c50*/  USHF.R.U32.HI UR11, URZ, UR21, UR10 ;  /* 0x000000153f0b7299 */ /* 0x000fe4000801160a */
[----:B------:R-:W-:Y:S02]  /*0c60*/  UIADD3 UR18, UR5, -0x1, URZ ;  /* 0xffffffff05127890 */ /* 0x000fe4000fffe03f */
[----:B------:R-:W-:Y:S02]  /*0c70*/  UIADD3 UR20, -UR14, URZ, URZ ;  /* 0x0000003f0e147290 */ /* 0x000fe4000fffe13f */
[----:B------:R-:W-:Y:S01]  /*0c80*/  UIMAD UR4, UR13, UR12, UR4 ;  /* 0x0000000c0d0472a4 */ /* 0x000fe2000f8e0204 */
[----:B------:R-:W-:Y:S01]  /*0c90*/  ULDC UR25, c[0x0][0x148] ;  /* 0x0000520000197ab9 */ /* 0x000fe20000000800 */
[----:B------:R-:W-:Y:S01]  /*0ca0*/  ULDC UR21, c[0x0][0x648] ;  /* 0x0001920000157ab9 */ /* 0x000fe20000000800 */
[----:B------:R-:W-:Y:S01]  /*0cb0*/  ULDC UR22, c[0x0][0x638] ;  /* 0x00018e0000167ab9 */ /* 0x000fe20000000800 */
[----:B------:R-:W-:Y:S01]  /*0cc0*/  UMOV UR10, UR24 ;  /* 0x00000018000a7c82 */ /* 0x000fe20008000000 */
[----:B------:R-:W-:Y:S07]  /*0cd0*/  @!P0 BRA `(.L_x_7) ;  /* 0x0000000000308947 */ /* 0x000fee0003800000 */
[----:B------:R-:W-:Y:S02]  /*0ce0*/  ULDC UR14, c[0x0][0x64c] ;  /* 0x00019300000e7ab9 */ /* 0x000fe40000000800 */
        /* <DEDUP_REMOVED lines=8> */
[----:B------:R-:W-:-:S07]  /*0d70*/  UIMAD.WIDE.U32.X UR8, UR17, UR9, UR14, UP0 ;  /* 0x00000009110872a5 */ /* 0x000fce00080e040e */
[----:B------:R-:W-:Y:S01]  /*0d80*/  UMOV UR10, UR8 ;  /* 0x00000008000a7c82 */ /* 0x000fe20008000000 */
[----:B------:R-:W-:-:S05]  /*0d90*/  UMOV UR11, UR9 ;  /* 0x00000009000b7c82 */ /* 0x000fca0008000000 */
.L_x_7:
[----:B------:R-:W-:Y:S01]  /*0da0*/  UISETP.NE.AND UP0, UPT, UR46, URZ, UPT ;  /* 0x0000003f2e00728c */ /* 0x000fe2000bf05270 */
[----:B------:R-:W-:Y:S01]  /*0db0*/  IMAD.MOV.U32 R0, RZ, RZ, 0x1 ;  /* 0x00000001ff007424 */ /* 0x000fe200078e00ff */
[----:B------:R-:W-:Y:S02]  /*0dc0*/  USHF.R.U64 UR8, UR10, UR21, UR11 ;  /* 0x000000150a087299 */ /* 0x000fe4000800120b */
[----:B------:R-:W-:Y:S02]  /*0dd0*/  ULOP3.LUT UR16, UR23, UR16, URZ, 0xc0, !UPT ;  /* 0x0000001017107292 */ /* 0x000fe4000f8ec03f */
[----:B------:R-:W-:Y:S02]  /*0de0*/  ULOP3.LUT UR18, UR19, UR18, URZ, 0xc0, !UPT ;  /* 0x0000001213127292 */ /* 0x000fe4000f8ec03f */
[----:B------:R-:W-:-:S03]  /*0df0*/  UIMAD UR16, UR6, UR8, UR16 ;  /* 0x00000008061072a4 */ /* 0x000fc6000f8e0210 */
[----:B------:R-:W-:Y:S02]  /*0e00*/  @UP0 UIMAD UR4, UR25, UR20, UR7 ;  /* 0x00000014190402a4 */ /* 0x000fe4000f8e0207 */
[----:B------:R-:W-:-:S04]  /*0e10*/  UIADD3 UR7, -UR8, URZ, URZ ;  /* 0x0000003f08077290 */ /* 0x000fc8000fffe13f */
[----:B------:R-:W-:-:S03]  /*0e20*/  UIMAD UR6, UR7, UR22, UR24 ;  /* 0x00000016070672a4 */ /* 0x000fc6000f8e0218 */
[----:B------:R-:W-:Y:S01]  /*0e30*/  ULDC UR7, c[0x0][0x610] ;  /* 0x0001840000077ab9 */ /* 0x000fe20000000800 */
[----:B------:R-:W-:Y:S02]  /*0e40*/  UIMAD UR6, UR6, UR5, UR18 ;  /* 0x00000005060672a4 */ /* 0x000fe4000f8e0212 */
[----:B------:R-:W-:-:S04]  /*0e50*/  UIMAD UR4, UR16, UR7, UR4 ;  /* 0x00000007100472a4 */ /* 0x000fc8000f8e0204 */
[----:B------:R-:W-:Y:S02]  /*0e60*/  USEL UR42, UR6, UR4, !UP0 ;  /* 0x00000004062a7287 */ /* 0x000fe4000c000000 */
[----:B------:R-:W-:-:S12]  /*0e70*/  USEL UR41, UR4, UR6, !UP0 ;  /* 0x0000000604297287 */ /* 0x000fd8000c000000 */
.L_x_5:
[----:B------:R-:W-:-:S08]  /*0e80*/  NOP ;  /* 0x0000000000007918 */ /* 0x000fd00000000000 */
[----:B------:R-:W0:Y:S02]  /*0e90*/  USETMAXREG.TRY_ALLOC.CTAPOOL UP0, 0xe8 ;  /* 0x000000e8000079c8 */ /* 0x000e240008000600 */
[----:B0-----:R-:W-:-:S13]  /*0ea0*/  PLOP3.LUT P0, PT, PT, PT, UP0, 0x80, 0x0 ;  /* 0x000000000000781c */ /* 0x001fda0003f0f008 */
[----:B------:R-:W-:Y:S05]  /*0eb0*/  @!P0 BRA `(.L_x_5) ;  /* 0xfffffffc00f08947 */ /* 0x000fea000383ffff */
[----:B------:R-:W-:Y:S01]  /*0ec0*/  ULDC.64 UR4, c[0x0][0x598] ;  /* 0x0001660000047ab9 */ /* 0x000fe20000000a00 */
[----:B------:R-:W-:Y:S01]  /*0ed0*/  ULDC.64 UR36, c[0x0][0x208] ;  /* 0x0000820000247ab9 */ /* 0x000fe20000000a00 */
[----:B------:R-:W-:-:S04]  /*0ee0*/  ISETP.NE.U32.AND P0, PT, RZ, UR4, PT ;  /* 0x00000004ff007c0c */ /* 0x000fc8000bf05070 */
[----:B------:R-:W-:-:S13]  /*0ef0*/  ISETP.NE.AND.EX P0, PT, RZ, UR5, PT, P0 ;  /* 0x00000005ff007c0c */ /* 0x000fda000bf05300 */
[----:B------:R-:W-:Y:S05]  /*0f00*/  @!P0 BRA `(.L_x_8) ;  /* 0x00000000001c8947 */ /* 0x000fea0003800000 */
[----:B------:R-:W0:Y:S02]  /*0f10*/  LDC.64 R4, c[0x0][0x598] ;  /* 0x00016600ff047b82 */ /* 0x000e240000000a00 */
[----:B0-----:R-:W2:Y:S02]  /*0f20*/  LDG.E.64 R4, desc[UR36][R4.64] ;  /* 0x0000002404047981 */ /* 0x001ea4000c1e1b00 */
[----:B--2---:R-:W-:-:S04]  /*0f30*/  ISETP.NE.U32.AND P0, PT, R4, RZ, PT ;  /* 0x000000ff0400720c */ /* 0x004fc80003f05070 */
[----:B------:R-:W-:-:S13]  /*0f40*/  ISETP.NE.AND.EX P0, PT, R5, RZ, PT, P0 ;  /* 0x000000ff0500720c */ /* 0x000fda0003f05300 */
[----:B------:R-:W-:Y:S05]  /*0f50*/  @!P0 BRA `(.L_x_8) ;  /* 0x0000000000088947 */ /* 0x000fea0003800000 */
[----:B------:R0:W5:Y:S01]  /*0f60*/  LD.E R19, desc[UR36][R4.64] ;  /* 0x0000002404137980 */ /* 0x000162000c101900 */
[----:B------:R-:W-:Y:S05]  /*0f70*/  BRA `(.L_x_9) ;  /* 0x0000000000247947 */ /* 0x000fea0003800000 */
.L_x_8:
[----:B------:R-:W-:Y:S02]  /*0f80*/  ULDC.64 UR4, c[0x0][0x588] ;  /* 0x0001620000047ab9 */ /* 0x000fe40000000a00 */
[----:B------:R-:W-:-:S04]  /*0f90*/  ISETP.NE.U32.AND P0, PT, RZ, UR4, PT ;  /* 0x00000004ff007c0c */ /* 0x000fc8000bf05070 */
[----:B------:R-:W-:-:S13]  /*0fa0*/  ISETP.NE.AND.EX P0, PT, RZ, UR5, PT, P0 ;  /* 0x00000005ff007c0c */ /* 0x000fda000bf05300 */
[----:B------:R-:W-:Y:S05]  /*0fb0*/  @!P0 BRA `(.L_x_10) ;  /* 0x00000000000c8947 */ /* 0x000fea0003800000 */
[----:B------:R-:W0:Y:S02]  /*0fc0*/  LDC.64 R4, c[0x0][0x588] ;  /* 0x00016200ff047b82 */ /* 0x000e240000000a00 */
[----:B0-----:R1:W5:Y:S01]  /*0fd0*/  LDG.E R19, desc[UR36][R4.64] ;  /* 0x0000002404137981 */ /* 0x001362000c1e1900 */
[----:B------:R-:W-:Y:S05]  /*0fe0*/  BRA `(.L_x_9) ;  /* 0x0000000000087947 */ /* 0x000fea0003800000 */
.L_x_10:
[----:B------:R-:W-:Y:S02]  /*0ff0*/  ULDC UR4, c[0x0][0x580] ;  /* 0x0001600000047ab9 */ /* 0x000fe40000000800 */
[----:B------:R-:W-:-:S07]  /*1000*/  IMAD.U32 R19, RZ, RZ, UR4 ;  /* 0x00000004ff137e24 */ /* 0x000fce000f8e00ff */
.L_x_9:
[----:B------:R-:W-:Y:S02]  /*1010*/  ULDC.64 UR4, c[0x0][0x5a0] ;  /* 0x0001680000047ab9 */ /* 0x000fe40000000a00 */
[----:B------:R-:W-:-:S04]  /*1020*/  ISETP.NE.U32.AND P0, PT, RZ, UR4, PT ;  /* 0x00000004ff007c0c */ /* 0x000fc8000bf05070 */
[----:B------:R-:W-:-:S13]  /*1030*/  ISETP.NE.AND.EX P0, PT, RZ, UR5, PT, P0 ;  /* 0x00000005ff007c0c */ /* 0x000fda000bf05300 */
[----:B------:R-:W-:Y:S05]  /*1040*/  @!P0 BRA `(.L_x_11) ;  /* 0x00000000001c8947 */ /* 0x000fea0003800000 */
[----:B01----:R-:W0:Y:S02]  /*1050*/  LDC.64 R4, c[0x0][0x5a0] ;  /* 0x00016800ff047b82 */ /* 0x003e240000000a00 */
[----:B0-----:R-:W2:Y:S02]  /*1060*/  LDG.E.64 R4, desc[UR36][R4.64] ;  /* 0x0000002404047981 */ /* 0x001ea4000c1e1b00 */
[----:B--2---:R-:W-:-:S04]  /*1070*/  ISETP.NE.U32.AND P0, PT, R4, RZ, PT ;  /* 0x000000ff0400720c */ /* 0x004fc80003f05070 */
[----:B------:R-:W-:-:S13]  /*1080*/  ISETP.NE.AND.EX P0, PT, R5, RZ, PT, P0 ;  /* 0x000000ff0500720c */ /* 0x000fda0003f05300 */
[----:B------:R-:W-:Y:S05]  /*1090*/  @!P0 BRA `(.L_x_11) ;  /* 0x0000000000088947 */ /* 0x000fea0003800000 */
[----:B------:R0:W5:Y:S01]  /*10a0*/  LD.E R22, desc[UR36][R4.64] ;  /* 0x0000002404167980 */ /* 0x000162000c101900 */
[----:B------:R-:W-:Y:S05]  /*10b0*/  BRA `(.L_x_12) ;  /* 0x0000000000247947 */ /* 0x000fea0003800000 */
.L_x_11:
[----:B------:R-:W-:Y:S02]  /*10c0*/  ULDC.64 UR4, c[0x0][0x590] ;  /* 0x0001640000047ab9 */ /* 0x000fe40000000a00 */
[----:B------:R-:W-:-:S04]  /*10d0*/  ISETP.NE.U32.AND P0, PT, RZ, UR4, PT ;  /* 0x00000004ff007c0c */ /* 0x000fc8000bf05070 */
[----:B------:R-:W-:-:S13]  /*10e0*/  ISETP.NE.AND.EX P0, PT, RZ, UR5, PT, P0 ;  /* 0x00000005ff007c0c */ /* 0x000fda000bf05300 */
[----:B------:R-:W-:Y:S05]  /*10f0*/  @!P0 BRA `(.L_x_13) ;  /* 0x00000000000c8947 */ /* 0x000fea0003800000 */
[----:B------:R-:W2:Y:S02]  /*1100*/  LDC.64 R22, c[0x0][0x590] ;  /* 0x00016400ff167b82 */ /* 0x000ea40000000a00 */
[----:B--2---:R2:W5:Y:S01]  /*1110*/  LDG.E R22, desc[UR36][R22.64] ;  /* 0x0000002416167981 */ /* 0x004562000c1e1900 */
[----:B------:R-:W-:Y:S05]  /*1120*/  BRA `(.L_x_12) ;  /* 0x0000000000087947 */ /* 0x000fea0003800000 */
.L_x_13:
[----:B------:R-:W-:Y:S02]  /*1130*/  ULDC UR4, c[0x0][0x584] ;  /* 0x0001610000047ab9 */ /* 0x000fe40000000800 */
[----:B------:R-:W-:-:S07]  /*1140*/  MOV R22, UR4 ;  /* 0x0000000400167c02 */ /* 0x000fce0008000f00 */
.L_x_12:
[----:B------:R-:W-:-:S13]  /*1150*/  LOP3.LUT P0, RZ, R0, 0xff, RZ, 0xc0, !PT ;  /* 0x000000ff00ff7812 */ /* 0x000fda000780c0ff */
[----:B------:R-:W-:Y:S05]  /*1160*/  @!P0 EXIT ;  /* 0x000000000000894d */ /* 0x000fea0003800000 */
[----:B------:R-:W-:Y:S01]  /*1170*/  ULDC UR4, c[0x0][0x28c] ;  /* 0x0000a30000047ab9 */ /* 0x000fe20000000800 */
[----:B------:R-:W-:Y:S01]  /*1180*/  UMOV UR38, URZ ;  /* 0x0000003f00267c82 */ /* 0x000fe20008000000 */
[----:B------:R-:W-:Y:S01]  /*1190*/  UIADD3 UR4, UR4, 0xf, URZ ;  /* 0x0000000f04047890 */ /* 0x000fe2000fffe03f */
[----:B------:R-:W-:-:S03]  /*11a0*/  UMOV UR39, URZ ;  /* 0x0000003f00277c82 */ /* 0x000fc60008000000 */
[----:B------:R-:W-:-:S04]  /*11b0*/  USHF.R.S32.HI UR5, URZ, 0x1f, UR4 ;  /* 0x0000001f3f057899 */ /* 0x000fc80008011404 */
[----:B------:R-:W-:-:S04]  /*11c0*/  ULEA.HI UR5, UR5, UR4, URZ, 0x4 ;  /* 0x0000000405057291 */ /* 0x000fc8000f8f203f */
[----:B------:R-:W-:-:S12]  /*11d0*/  USHF.R.S32.HI UR44, URZ, 0x4, UR5 ;  /* 0x000000043f2c7899 */ /* 0x000fd80008011405 */
.L_x_409:
[----:B------:R-:W-:Y:S01]  /*11e0*/  LOP3.LUT R0, R2, 0x80, RZ, 0xc0, !PT ;  /* 0x0000008002007812 */ /* 0x000fe200078ec0ff */
[----:B---3--:R-:W3:Y:S01]  /*11f0*/  S2UR UR6, SR_CgaCtaId ;  /* 0x00000000000679c3 */ /* 0x008ee20000008800 */
[----:B------:R-:W-:Y:S02]  /*1200*/  UMOV UR45, 0x400 ;  /* 0x00000400002d7882 */ /* 0x000fe40000000000 */
[----:B------:R-:W-:-:S06]  /*1210*/  SHF.R.U32.HI R0, RZ, 0x7, R0 ;  /* 0x00000007ff007819 */ /* 0x000fcc0000011600 */
[----:B----4-:R-:W4:Y:S01]  /*1220*/  SHFL.IDX PT, R0, R0, RZ, 0x1f ;  /* 0x00001fff00007589 */ /* 0x010f2200000e0000 */
[----:B---3--:R-:W-:Y:S01]  /*1230*/  ULEA UR45, UR6, UR45, 0x18 ;  /* 0x0000002d062d7291 */ /* 0x008fe2000f8ec03f */
[----:B----4-:R-:W-:-:S13]  /*1240*/  R2UR UR4, R0 ;  /* 0x00000000000472ca */ /* 0x010fda00000e0000 */
[----:B------:R-:W-:-:S04]  /*1250*/  ULEA.HI UR5, UR4, UR4, URZ, 0x1 ;  /* 0x0000000404057291 */ /* 0x000fc8000f8f083f */
[----:B------:R-:W-:-:S04]  /*1260*/  ULOP3.LUT UR5, UR5, 0x1ffffe, URZ, 0xc0, !UPT ;  /* 0x001ffffe05057892 */ /* 0x000fc8000f8ec03f */
[----:B------:R-:W-:-:S03]  /*1270*/  UIADD3 UR5, UR4, -UR5, URZ ;  /* 0x8000000504057290 */ /* 0x000fc6000fffe03f */
[----:B------:R-:W-:Y:S01]  /*1280*/  ULDC UR4, c[0x0][0x28c] ;  /* 0x0000a30000047ab9 */ /* 0x000fe20000000800 */
[----:B------:R-:W-:Y:S01]  /*1290*/  ULEA UR5, UR5, UR45, 0xb ;  /* 0x0000002d05057291 */ /* 0x000fe2000f8e583f */
[----:B------:R-:W-:-:S03]  /*12a0*/  ISETP.LT.AND P0, PT, RZ, UR4, PT ;  /* 0x00000004ff007c0c */ /* 0x000fc6000bf01270 */
[----:B------:R-:W-:-:S04]  /*12b0*/  UIADD3 UR5, UR5, 0x180, URZ ;  /* 0x0000018005057890 */ /* 0x000fc8000fffe03f */
[----:B------:R-:W-:-:S04]  /*12c0*/  USHF.R.U32.HI UR5, URZ, 0x4, UR5 ;  /* 0x000000043f057899 */ /* 0x000fc80008011605 */
[----:B------:R-:W-:Y:S02]  /*12d0*/  ULOP3.LUT UR47, UR5, 0x3fff, URZ, 0xc0, !UPT ;  /* 0x00003fff052f7892 */ /* 0x000fe4000f8ec03f */
[----:B-12--5:R-:W-:Y:S10]  /*12e0*/  @P0 BRA `(.L_x_14) ;  /* 0x0000000000400947 */ /* 0x026ff40003800000 */
[----:B------:R-:W-:Y:S01]  /*12f0*/  MOV R0, 0x0 ;  /* 0x0000000000007802 */ /* 0x000fe20000000f00 */
[----:B------:R-:W-:Y:S01]  /*1300*/  ULDC.64 UR4, c[0x4][0x68] ;  /* 0x01001a0000047ab9 */ /* 0x000fe20000000a00 */
[----:B------:R-:W-:Y:S01]  /*1310*/  ULDC.64 UR6, c[0x4][0x8] ;  /* 0x0100020000067ab9 */ /* 0x000fe20000000a00 */
[----:B01----:R-:W-:Y:S01]  /*1320*/  IMAD.U32 R4, RZ, RZ, UR4 ;  /* 0x00000004ff047e24 */ /* 0x003fe2000f8e00ff */
[----:B------:R0:W1:Y:S01]  /*1330*/  LDC.64 R14, c[0x4][R0] ;  /* 0x01000000000e7b82 */ /* 0x0000620000000a00 */
[----:B------:R-:W-:Y:S01]  /*1340*/  IMAD.U32 R5, RZ, RZ, UR5 ;  /* 0x00000005ff057e24 */ /* 0x000fe2000f8e00ff */
[----:B------:R-:W-:Y:S01]  /*1350*/  ULDC.64 UR4, c[0x4][0x70] ;  /* 0x01001c0000047ab9 */ /* 0x000fe20000000a00 */
[----:B------:R-:W-:Y:S02]  /*1360*/  IMAD.U32 R10, RZ, RZ, UR6 ;  /* 0x00000006ff0a7e24 */ /* 0x000fe4000f8e00ff */
[----:B------:R-:W-:Y:S02]  /*1370*/  IMAD.U32 R6, RZ, RZ, UR4 ;  /* 0x00000004ff067e24 */ /* 0x000fe4000f8e00ff */
[----:B------:R-:W-:-:S02]  /*1380*/  IMAD.U32 R7, RZ, RZ, UR5 ;  /* 0x00000005ff077e24 */ /* 0x000fc4000f8e00ff */
[----:B------:R-:W-:Y:S02]  /*1390*/  IMAD.U32 R11, RZ, RZ, UR7 ;  /* 0x00000007ff0b7e24 */ /* 0x000fe4000f8e00ff */
[----:B------:R-:W-:Y:S02]  /*13a0*/  IMAD.MOV.U32 R8, RZ, RZ, 0x1e1 ;  /* 0x000001e1ff087424 */ /* 0x000fe400078e00ff */
[----:B------:R-:W-:Y:S02]  /*13b0*/  IMAD.MOV.U32 R12, RZ, RZ, 0x1 ;  /* 0x00000001ff0c7424 */ /* 0x000fe400078e00ff */
[----:B0-----:R-:W-:-:S07]  /*13c0*/  IMAD.MOV.U32 R13, RZ, RZ, RZ ;  /* 0x000000ffff0d7224 */ /* 0x001fce00078e00ff */
[----:B------:R-:W-:-:S07]  /*13d0*/  LEPC R20, `(.L_x_14) ;  /* 0x000000001014794e */ /* 0x000fce0000000000 */
[----:B-12--5:R-:W-:Y:S05]  /*13e0*/  CALL.ABS.NOINC R14 ;  /* 0x000000000e007343 */ /* 0x026fea0003c00000 */
.L_x_14:
[----:B------:R-:W-:-:S06]  /*13f0*/  ULOP3.LUT UR4, UR40, 0x1, URZ, 0xfc, !UPT ;  /* 0x0000000128047892 */ /* 0x000fcc000f8efc3f */
[----:B------:R-:W-:-:S05]  /*1400*/  IMAD.U32 R0, RZ, RZ, UR4 ;  /* 0x00000004ff007e24 */ /* 0x000fca000f8e00ff */
[----:B------:R-:W-:-:S13]  /*1410*/  ISETP.NE.AND P0, PT, R0, 0x3, PT ;  /* 0x000000030000780c */ /* 0x000fda0003f05270 */
[----:B------:R-:W-:Y:S05]  /*1420*/  @!P0 BRA `(.L_x_15) ;  /* 0x0000000000048947 */ /* 0x000fea0003800000 */
[----:B------:R-:W-:Y:S01]  /*1430*/  BPT.TRAP 0x1 ;  /* 0x000000040000795c */ /* 0x000fe20000300000 */
.L_x_15:
[----:B------:R-:W-:Y:S01]  /*1440*/  IMAD.U32 R3, RZ, RZ, UR39 ;  /* 0x00000027ff037e24 */ /* 0x000fe2000f8e00ff */
[----:B------:R-:W-:-:S04]  /*1450*/  MOV R0, UR38 ;  /* 0x0000002600007c02 */ /* 0x000fc80008000f00 */
[----:B------:R-:W-:Y:S02]  /*1460*/  LEA R3, R3, UR45, 0x3 ;  /* 0x0000002d03037c11 */ /* 0x000fe4000f8e18ff */
[----:B------:R-:W-:-:S04]  /*1470*/  SHF.L.U32 R0, R0, 0x1f, RZ ;  /* 0x0000001f00007819 */ /* 0x000fc800000006ff */
[----:B------:R3:W4:Y:S01]  /*1480*/  SYNCS.PHASECHK.TRANS64.TRYWAIT P1, [R3+URZ], R0 ;  /* 0x00000000030075a7 */ /* 0x000722000802017f */
[----:B------:R-:W-:Y:S05]  /*1490*/  @!P0 BRA `(.L_x_16) ;  /* 0x0000000000048947 */ /* 0x000fea0003800000 */
[----:B------:R-:W-:Y:S01]  /*14a0*/  BPT.TRAP 0x1 ;  /* 0x000000040000795c */ /* 0x000fe20000300000 */
.L_x_16:
[----:B----4-:R-:W-:Y:S05]  /*14b0*/  @P1 BRA `(.L_x_17) ;  /* 0x0000000000081947 */ /* 0x010fea0003800000 */
[----:B------:R-:W4:Y:S02]  /*14c0*/  SYNCS.PHASECHK.TRANS64.TRYWAIT P1, [R3+URZ], R0 ;  /* 0x00000000030075a7 */ /* 0x000f24000802017f */
[----:B----4-:R-:W-:Y:S05]  /*14d0*/  @!P1 BRA `(.L_x_18) ;  /* 0x000000f400a89947 */ /* 0x010fea0003800000 */
.L_x_17:
[----:B------:R-:W-:-:S04]  /*14e0*/  UISETP.LT.AND UP0, UPT, UR44, 0x1, UPT ;  /* 0x000000012c00788c */ /* 0x000fc8000bf01270 */
[----:B------:R-:W-:-:S06]  /*14f0*/  USEL UR4, UR44, 0x1, UP0 ;  /* 0x000000012c047887 */ /* 0x000fcc0008000000 */
[----:B---34-:R-:W-:Y:S01]  /*1500*/  IMAD.U32 R0, RZ, RZ, UR4 ;  /* 0x00000004ff007e24 */ /* 0x018fe2000f8e00ff */
[----:B------:R-:W-:Y:S05]  /*1510*/  WARPSYNC.ALL ;  /* 0x0000000000007948 */ /* 0x000fea0003800000 */
[----:B------:R-:W-:-:S04]  /*1520*/  IADD3 R0, -R0, UR44, RZ ;  /* 0x0000002c00007c10 */ /* 0x000fc8000fffe1ff */
[----:B------:R-:W-:Y:S01]  /*1530*/  ISETP.GE.AND P1, PT, R0, 0x1, PT ;  /* 0x000000010000780c */ /* 0x000fe20003f26270 */
[----:B------:R-:W-:Y:S01]  /*1540*/  UIADD3 UR4, UR45, 0x2c180, URZ ;  /* 0x0002c1802d047890 */ /* 0x000fe2000fffe03f */
[----:B------:R-:W-:Y:S01]  /*1550*/  WARPGROUP.ARRIVE ;  /* 0x00000000000079c5 */ /* 0x000fe20000000000 */
[----:B------:R-:W-:Y:S02]  /*1560*/  ULOP3.LUT UR8, UR47, 0x10000, URZ, 0xfc, !UPT ;  /* 0x000100002f087892 */ /* 0x000fe4000f8efc3f */
[----:B------:R-:W-:Y:S02]  /*1570*/  USHF.R.U32.HI UR4, URZ, 0x4, UR4 ;  /* 0x000000043f047899 */ /* 0x000fe40008011604 */
[----:B------:R-:W-:Y:S02]  /*1580*/  ULEA UR10, UR39, UR8, 0xa ;  /* 0x00000008270a7291 */ /* 0x000fe4000f8e503f */
[----:B------:R-:W-:Y:S01]  /*1590*/  ULOP3.LUT UR4, UR4, 0x3fff, URZ, 0xc0, !UPT ;  /* 0x00003fff04047892 */ /* 0x000fe2000f8ec03f */
[----:B------:R-:W-:Y:S01]  /*15a0*/  UMOV UR5, 0xc0000010 ;  /* 0xc000001000057882 */ /* 0x000fe20000000000 */
[----:B------:R-:W-:-:S02]  /*15b0*/  UMOV UR7, 0xc0000010 ;  /* 0xc000001000077882 */ /* 0x000fc40000000000 */
[----:B------:R-:W-:-:S03]  /*15c0*/  ULOP3.LUT UR9, UR4, 0x10000, URZ, 0xfc, !UPT ;  /* 0x0001000004097892 */ /* 0x000fc6000f8efc3f */
[----:B------:R-:W-:Y:S01]  /*15d0*/  UMOV UR4, UR10 ;  /* 0x0000000a00047c82 */ /* 0x000fe20008000000 */
[----:B------:R-:W-:-:S09]  /*15e0*/  UIMAD UR6, UR39, 0xc0, UR9 ;  /* 0x000000c0270678a4 */ /* 0x000fd2000f8e0209 */
[----:B------:R-:W-:Y:S01]  /*15f0*/  HGMMA.64x96x16.F32.BF16 R168, gdesc[UR4], RZ, !UPT, gsb0 ;  /* 0x0160000004a879f0 */ /* 0x000fe2000c0018ff */
[----:B------:R-:W-:Y:S01]  /*1600*/  UIADD3 UR4, UR10, 0x100, URZ ;  /* 0x000001000a047890 */ /* 0x000fe2000fffe03f */
[----:B------:R-:W-:Y:S01]  /*1610*/  UMOV UR5, 0xc0000010 ;  /* 0xc000001000057882 */ /* 0x000fe20000000000 */
[----:B------:R-:W-:Y:S02]  /*1620*/  WARPGROUP.DEPBAR.LE gsb0, 0x0 ;  /* 0x00008000000079c5 */ /* 0x000fe40000010000 */
[----:B------:R-:W-:-:S06]  /*1630*/  WARPGROUP.ARRIVE ;  /* 0x00000000000079c5 */ /* 0x000fcc0000000000 */
        /* <DEDUP_REMOVED lines=10> */
[----:B------:R-:W-:Y:S03]  /*16e0*/  HGMMA.64x96x16.F32.BF16 R24, gdesc[UR4], RZ, !UPT, gsb0 ;  /* 0x01600000041879f0 */ /* 0x000fe6000c0018ff */
[----:B------:R-:W-:Y:S02]  /*16f0*/  WARPGROUP.DEPBAR.LE gsb0, 0x0 ;  /* 0x00008000000079c5 */ /* 0x000fe40000010000 */
[----:B------:R-:W-:Y:S05]  /*1700*/  @!P1 BRA `(.L_x_19) ;  /* 0x0000000000f89947 */ /* 0x000fea0003800000 */
[----:B------:R-:W-:Y:S01]  /*1710*/  UIADD3 UR4, UR39, 0x1, URZ ;  /* 0x0000000127047890 */ /* 0x000fe2000fffe03f */
[----:B------:R-:W-:Y:S01]  /*1720*/  IMAD.MOV.U32 R3, RZ, RZ, R0 ;  /* 0x000000ffff037224 */ /* 0x000fe200078e0000 */
[----:B------:R-:W-:Y:S02]  /*1730*/  UMOV UR11, UR39 ;  /* 0x00000027000b7c82 */ /* 0x000fe40008000000 */
[----:B------:R-:W-:-:S04]  /*1740*/  UISETP.NE.AND UP0, UPT, UR4, 0xb, UPT ;  /* 0x0000000b0400788c */ /* 0x000fc8000bf05270 */
[----:B------:R-:W-:Y:S02]  /*1750*/  USEL UR5, URZ, 0x1, UP0 ;  /* 0x000000013f057887 */ /* 0x000fe40008000000 */
[----:B------:R-:W-:Y:S02]  /*1760*/  USEL UR10, UR4, URZ, UP0 ;  /* 0x0000003f040a7287 */ /* 0x000fe40008000000 */
[----:B------:R-:W-:-:S06]  /*1770*/  ULOP3.LUT UR5, UR38, UR5, URZ, 0x3c, !UPT ;  /* 0x0000000526057292 */ /* 0x000fcc000f8e3c3f */
[----:B------:R-:W-:-:S07]  /*1780*/  IMAD.U32 R6, RZ, RZ, UR5 ;  /* 0x00000005ff067e24 */ /* 0x000fce000f8e00ff */
.L_x_26:
[----:B------:R-:W-:Y:S05]  /*1790*/  @!P0 BRA `(.L_x_20) ;  /* 0x0000000000048947 */ /* 0x000fea0003800000 */
[----:B------:R-:W-:Y:S01]  /*17a0*/  BPT.TRAP 0x1 ;  /* 0x000000040000795c */ /* 0x000fe20000300000 */
.L_x_20:
[----:B------:R-:W-:Y:S01]  /*17b0*/  ULEA UR4, UR10, UR45, 0x3 ;  /* 0x0000002d0a047291 */ /* 0x000fe2000f8e183f */
[----:B01----:R-:W-:-:S08]  /*17c0*/  SHF.L.U32 R4, R6, 0x1f, RZ ;  /* 0x0000001f06047819 */ /* 0x003fd000000006ff */
[----:B------:R0:W1:Y:S01]  /*17d0*/  SYNCS.PHASECHK.TRANS64.TRYWAIT P1, [UR4], R4 ;  /* 0x00000004ff0075a7 */ /* 0x0000620008020144 */
[----:B------:R-:W-:Y:S05]  /*17e0*/  @!P0 BRA `(.L_x_21) ;  /* 0x0000000000048947 */ /* 0x000fea0003800000 */
[----:B------:R-:W-:Y:S01]  /*17f0*/  BPT.TRAP 0x1 ;  /* 0x000000040000795c */ /* 0x000fe20000300000 */
.L_x_21:
[----:B-1----:R-:W-:Y:S05]  /*1800*/  @P1 BRA `(.L_x_22) ;  /* 0x0000000000081947 */ /* 0x002fea0003800000 */
[----:B------:R-:W1:Y:S02]  /*1810*/  SYNCS.PHASECHK.TRANS64.TRYWAIT P1, [UR4], R4 ;  /* 0x00000004ff0075a7 */ /* 0x000e640008020144 */
[----:B-1----:R-:W-:Y:S05]  /*1820*/  @!P1 BRA `(.L_x_23) ;  /* 0x000000f000e89947 */ /* 0x002fea0003800000 */
.L_x_22:
[----:B------:R-:W-:Y:S01]  /*1830*/  ULEA UR12, UR10, UR8, 0xa ;  /* 0x000000080a0c7291 */ /* 0x000fe2000f8e503f */
[----:B------:R-:W-:Y:S01]  /*1840*/  WARPGROUP.ARRIVE ;  /* 0x00000000000079c5 */ /* 0x000fe20000000000 */
[----:B------:R-:W-:Y:S01]  /*1850*/  UIMAD UR6, UR10, 0xc0, UR9 ;  /* 0x000000c00a0678a4 */ /* 0x000fe2000f8e0209 */
[----:B------:R-:W-:Y:S01]  /*1860*/  UMOV UR5, 0xc0000010 ;  /* 0xc000001000057882 */ /* 0x000fe20000000000 */
[----:B------:R-:W-:-:S03]  /*1870*/  UMOV UR7, 0xc0000010 ;  /* 0xc000001000077882 */ /* 0x000fc60000000000 */
[----:B------:R-:W-:-:S04]  /*1880*/  UMOV UR4, UR12 ;  /* 0x0000000c00047c82 */ /* 0x000fc80008000000 */
[----:B------:R-:W-:Y:S01]  /*1890*/  HGMMA.64x96x16.F32.BF16 R168, gdesc[UR4], R168, gsb0 ;  /* 0x0160000004a879f0 */ /* 0x000fe200080018a8 */
[----:B------:R-:W-:Y:S01]  /*18a0*/  UIADD3 UR4, UR12, 0x100, URZ ;  /* 0x000001000c047890 */ /* 0x000fe2000fffe03f */
[----:B------:R-:W-:Y:S01]  /*18b0*/  UMOV UR5, 0xc0000010 ;  /* 0xc000001000057882 */ /* 0x000fe20000000000 */
[----:B------:R-:W-:Y:S02]  /*18c0*/  WARPGROUP.DEPBAR.LE gsb0, 0x0 ;  /* 0x00008000000079c5 */ /* 0x000fe40000010000 */
[----:B------:R-:W-:-:S06]  /*18d0*/  WARPGROUP.ARRIVE ;  /* 0x00000000000079c5 */ /* 0x000fcc0000000000 */
        /* <DEDUP_REMOVED lines=10> */
[----:B------:R-:W-:Y:S03]  /*1980*/  HGMMA.64x96x16.F32.BF16 R24, gdesc[UR4], R24, gsb0 ;  /* 0x01600000041879f0 */ /* 0x000fe60008001818 */
[----:B------:R-:W-:Y:S02]  /*1990*/  WARPGROUP.DEPBAR.LE gsb0, 0x0 ;  /* 0x00008000000079c5 */ /* 0x000fe40000010000 */
[----:B------:R-:W-:Y:S05]  /*19a0*/  @!P0 BRA `(.L_x_24) ;  /* 0x0000000000048947 */ /* 0x000fea0003800000 */
[----:B------:R-:W-:Y:S01]  /*19b0*/  BPT.TRAP 0x1 ;  /* 0x000000040000795c */ /* 0x000fe20000300000 */
.L_x_24:
[----:B------:R-:W-:Y:S02]  /*19c0*/  UISETP.GT.U32.AND UP0, UPT, UR40, 0x1, UPT ;  /* 0x000000012800788c */ /* 0x000fe4000bf04070 */
[----:B------:R-:W-:-:S04]  /*19d0*/  ULEA UR4, UR11, UR45, 0x3 ;  /* 0x0000002d0b047291 */ /* 0x000fc8000f8e183f */
[----:B------:R-:W-:Y:S01]  /*19e0*/  UIADD3 UR4, UR4, 0x58, URZ ;  /* 0x0000005804047890 */ /* 0x000fe2000fffe03f */
[----:B------:R-:W-:-:S03]  /*19f0*/  PLOP3.LUT P1, PT, PT, PT, UP0, 0x80, 0x0 ;  /* 0x000000000000781c */ /* 0x000fc60003f2f008 */
[----:B------:R-:W-:-:S09]  /*1a00*/  UPRMT UR4, URZ, 0x654, UR4 ;  /* 0x000006543f047896 */ /* 0x000fd20008000004 */
[----:B------:R-:W-:Y:S01]  /*1a10*/  SYNCS.ARRIVE.TRANS64.RED.A1T0 RZ, [UR4], RZ ;  /* 0x000000ffffff79a7 */ /* 0x000fe20008100404 */
[----:B------:R-:W-:Y:S05]  /*1a20*/  @P1 BRA `(.L_x_25) ;  /* 0x0000000000041947 */ /* 0x000fea0003800000 */
[----:B------:R-:W-:Y:S01]  /*1a30*/  BPT.TRAP 0x1 ;  /* 0x000000040000795c */ /* 0x000fe20000300000 */
.L_x_25:
[----:B------:R-:W-:Y:S01]  /*1a40*/  UIADD3 UR10, UR10, 0x1, URZ ;  /* 0x000000010a0a7890 */ /* 0x000fe2000fffe03f */
[C---:B------:R-:W-:Y:S01]  /*1a50*/  ISETP.GT.AND P1, PT, R3.reuse, 0x1, PT ;  /* 0x000000010300780c */ /* 0x040fe20003f24270 */
[----:B------:R-:W-:Y:S01]  /*1a60*/  UIADD3 UR11, UR11, 0x1, URZ ;  /* 0x000000010b0b7890 */ /* 0x000fe2000fffe03f */
[----:B------:R-:W-:Y:S01]  /*1a70*/  VIADD R3, R3, 0xffffffff ;  /* 0xffffffff03037836 */ /* 0x000fe20000000000 */
[----:B------:R-:W-:Y:S02]  /*1a80*/  UISETP.NE.AND UP0, UPT, UR10, 0xb, UPT ;  /* 0x0000000b0a00788c */ /* 0x000fe4000bf05270 */
[----:B------:R-:W-:Y:S02]  /*1a90*/  UISETP.NE.AND UP1, UPT, UR11, 0xb, UPT ;  /* 0x0000000b0b00788c */ /* 0x000fe4000bf25270 */
[----:B------:R-:W-:Y:S02]  /*1aa0*/  USEL UR4, URZ, 0x1, UP0 ;  /* 0x000000013f047887 */ /* 0x000fe40008000000 */
[----:B------:R-:W-:-:S02]  /*1ab0*/  USEL UR10, UR10, URZ, UP0 ;  /* 0x0000003f0a0a7287 */ /* 0x000fc40008000000 */
[----:B------:R-:W-:Y:S02]  /*1ac0*/  USEL UR11, UR11, URZ, UP1 ;  /* 0x0000003f0b0b7287 */ /* 0x000fe40008800000 */
[----:B------:R-:W-:Y:S01]  /*1ad0*/  LOP3.LUT R6, R6, UR4, RZ, 0x3c, !PT ;  /* 0x0000000406067c12 */ /* 0x000fe2000f8e3cff */
[----:B------:R-:W-:Y:S09]  /*1ae0*/  @P1 BRA `(.L_x_26) ;  /* 0xfffffffc00281947 */ /* 0x000ff2000383ffff */
.L_x_19:
[----:B------:R-:W3:Y:S02]  /*1af0*/  LDC R3, c[0x0][0x28c] ;  /* 0x0000a300ff037b82 */ /* 0x000ee40000000800 */
[----:B---3--:R-:W-:-:S13]  /*1b00*/  ISETP.GE.AND P1, PT, R3, 0x1, PT ;  /* 0x000000010300780c */ /* 0x008fda0003f26270 */
[----:B------:R-:W-:Y:S05]  /*1b10*/  @!P1 BRA `(.L_x_27) ;  /* 0x0000000000389947 */ /* 0x000fea0003800000 */
[----:B------:R-:W-:Y:S05]  /*1b20*/  @!P0 BRA `(.L_x_28) ;  /* 0x0000000000048947 */ /* 0x000fea0003800000 */
[----:B------:R-:W-:Y:S01]  /*1b30*/  BPT.TRAP 0x1 ;  /* 0x000000040000795c */ /* 0x000fe20000300000 */
.L_x_28:
[----:B------:R-:W-:Y:S01]  /*1b40*/  VIADD R0, R0, UR39 ;  /* 0x0000002700007c36 */ /* 0x000fe20008000000 */
[----:B------:R-:W-:-:S03]  /*1b50*/  UISETP.GT.U32.AND UP0, UPT, UR40, 0x1, UPT ;  /* 0x000000012800788c */ /* 0x000fc6000bf04070 */
[----:B01----:R-:W-:-:S03]  /*1b60*/  IMAD.WIDE.U32 R4, R0, -0x45d1745d, RZ ;  /* 0xba2e8ba300047825 */ /* 0x003fc600078e00ff */
[----:B------:R-:W-:Y:S02]  /*1b70*/  PLOP3.LUT P0, PT, PT, PT, UP0, 0x80, 0x0 ;  /* 0x000000000000781c */ /* 0x000fe40003f0f008 */
[----:B------:R-:W-:-:S05]  /*1b80*/  SHF.R.U32.HI R5, RZ, 0x3, R5 ;  /* 0x00000003ff057819 */ /* 0x000fca0000011605 */
[----:B------:R-:W-:-:S05]  /*1b90*/  IMAD R0, R5, -0xb, R0 ;  /* 0xfffffff505007824 */ /* 0x000fca00078e0200 */
[----:B------:R-:W-:-:S05]  /*1ba0*/  LEA R0, R0, UR45, 0x3 ;  /* 0x0000002d00007c11 */ /* 0x000fca000f8e18ff */
[----:B------:R-:W-:-:S05]  /*1bb0*/  VIADD R0, R0, 0x58 ;  /* 0x0000005800007836 */ /* 0x000fca0000000000 */
[----:B------:R-:W-:-:S04]  /*1bc0*/  PRMT R0, RZ, 0x654, R0 ;  /* 0x00000654ff007816 */ /* 0x000fc80000000000 */
[----:B------:R3:W-:Y:S01]  /*1bd0*/  SYNCS.ARRIVE.TRANS64.RED.A1T0 RZ, [R0+URZ], RZ ;  /* 0x000000ff00ff79a7 */ /* 0x0007e2000810043f */
[----:B------:R-:W-:Y:S05]  /*1be0*/  @P0 BRA `(.L_x_27) ;  /* 0x0000000000040947 */ /* 0x000fea0003800000 */
[----:B------:R-:W-:Y:S01]  /*1bf0*/  BPT.TRAP 0x1 ;  /* 0x000000040000795c */ /* 0x000fe20000300000 */
.L_x_27:
[----:B---3--:R-:W-:Y:S01]  /*1c00*/  LOP3.LUT R0, R2, 0x3, RZ, 0xc0, !PT ;  /* 0x0000000302007812 */ /* 0x008fe200078ec0ff */
[----:B------:R-:W-:Y:S01]  /*1c10*/  IMAD.MOV.U32 R7, RZ, RZ, -0x2 ;  /* 0xfffffffeff077424 */ /* 0x000fe200078e00ff */
[----:B------:R-:W-:Y:S01]  /*1c20*/  UIMAD UR42, UR42, 0x60, URZ ;  /* 0x000000602a2a78a4 */ /* 0x000fe2000f8e023f */
[----:B------:R-:W-:Y:S01]  /*1c30*/  SHF.R.U32.HI R3, RZ, 0x2, R2 ;  /* 0x00000002ff037819 */ /* 0x000fe20000011602 */
[----:B------:R-:W-:Y:S01]  /*1c40*/  ULDC UR12, c[0x0][0x288] ;  /* 0x0000a200000c7ab9 */ /* 0x000fe20000000800 */
[----:B------:R-:W-:Y:S01]  /*1c50*/  UIMAD.WIDE UR8, UR41, 0x200, URZ ;  /* 0x00000200290878a5 */ /* 0x000fe2000f8e023f */
[----:B------:R-:W-:Y:S01]  /*1c60*/  IMAD R7, R0, R7, UR12 ;  /* 0x0000000c00077e24 */ /* 0x000fe2000f8e0207 */
[----:B------:R-:W-:Y:S01]  /*1c70*/  USHF.L.U32 UR41, UR41, 0x9, URZ ;  /* 0x0000000929297899 */ /* 0x000fe2000800063f */
[----:B------:R-:W-:Y:S01]  /*1c80*/  LOP3.LUT R0, R18, 0x1, RZ, 0xc0, !PT ;  /* 0x0000000112007812 */ /* 0x000fe200078ec0ff */
[----:B------:R-:W-:Y:S01]  /*1c90*/  UISETP.GE.AND UP0, UPT, UR42, UR12, UPT ;  /* 0x0000000c2a00728c */ /* 0x000fe2000bf06270 */
[C---:B01----:R-:W-:Y:S01]  /*1ca0*/  LOP3.LUT R4, R2.reuse, 0x60, RZ, 0xc0, !PT ;  /* 0x0000006002047812 */ /* 0x043fe200078ec0ff */
[----:B------:R-:W-:Y:S01]  /*1cb0*/  UIADD3 UR39, UR44, UR39, URZ ;  /* 0x000000272c277290 */ /* 0x000fe2000fffe03f */
[----:B------:R-:W-:Y:S01]  /*1cc0*/  IMAD.SHL.U32 R218, R2, 0x2, RZ ;  /* 0x0000000202da7824 */ /* 0x000fe200078e00ff */
[----:B------:R-:W-:Y:S01]  /*1cd0*/  ULDC UR7, c[0x0][0x284] ;  /* 0x0000a10000077ab9 */ /* 0x000fe20000000800 */
[----:B------:R-:W-:Y:S01]  /*1ce0*/  IMAD.U32 R219, RZ, RZ, UR42 ;  /* 0x0000002affdb7e24 */ /* 0x000fe2000f8e00ff */
[----:B------:R-:W-:Y:S01]  /*1cf0*/  UISETP.GE.OR UP0, UPT, UR41, UR7, UP0 ;  /* 0x000000072900728c */ /* 0x000fe20008706670 */
[----:B------:R-:W-:Y:S01]  /*1d00*/  IMAD.SHL.U32 R8, R0, 0x40, RZ ;  /* 0x0000004000087824 */ /* 0x000fe200078e00ff */
[----:B------:R-:W-:Y:S01]  /*1d10*/  UISETP.GT.U32.AND UP1, UPT, UR39, 0xa, UPT ;  /* 0x0000000a2700788c */ /* 0x000fe2000bf24070 */
[----:B------:R-:W-:Y:S01]  /*1d20*/  LOP3.LUT R3, R3, 0x7, RZ, 0xc0, !PT ;  /* 0x0000000703037812 */ /* 0x000fe200078ec0ff */
[----:B------:R-:W-:Y:S01]  /*1d30*/  USHF.R.S32.HI UR13, URZ, 0x1f, UR43 ;  /* 0x0000001f3f0d7899 */ /* 0x000fe2000801142b */
[----:B------:R-:W-:Y:S01]  /*1d40*/  SHF.R.U32.HI R6, RZ, 0x1, R4 ;  /* 0x00000001ff067819 */ /* 0x000fe20000011604 */
[----:B------:R-:W-:Y:S01]  /*1d50*/  UIMAD.WIDE.U32 UR4, UR39, -0x45d1745d, URZ ;  /* 0xba2e8ba3270478a5 */ /* 0x000fe2000f8e003f */
[----:B------:R-:W-:Y:S01]  /*1d60*/  LOP3.LUT R218, R219, 0x6, R218, 0xf8, !PT ;  /* 0x00000006dbda7812 */ /* 0x000fe200078ef8da */
[----:B------:R-:W-:Y:S01]  /*1d70*/  ULDC.64 UR10, c[0x0][0x5d0] ;  /* 0x00017400000a7ab9 */ /* 0x000fe20000000a00 */
[----:B------:R-:W-:Y:S01]  /*1d80*/  UISETP.LT.U32.AND UP1, UPT, UR44, 0xb, UP1 ;  /* 0x0000000b2c00788c */ /* 0x000fe20008f21070 */
[--C-:B--2---:R-:W-:Y:S01]  /*1d90*/  LOP3.LUT R23, R8, 0x40, R3.reuse, 0xe2, !PT ;  /* 0x0000004008177812 */ /* 0x104fe200078ee203 */
[----:B------:R-:W-:Y:S01]  /*1da0*/  UISETP.GE.U32.AND UP2, UPT, UR44, 0xb, UPT ;  /* 0x0000000b2c00788c */ /* 0x000fe2000bf46070 */
[----:B------:R-:W-:Y:S01]  /*1db0*/  PLOP3.LUT P0, PT, PT, PT, UP0, 0x80, 0x0 ;  /* 0x000000000000781c */ /* 0x000fe20003f0f008 */
[----:B------:R-:W-:Y:S01]  /*1dc0*/  UIMAD UR6, UR13, UR10, URZ ;  /* 0x0000000a0d0672a4 */ /* 0x000fe2000f8e023f */
[----:B------:R-:W-:Y:S01]  /*1dd0*/  IADD3 R3, RZ, -R6, -R3 ;  /* 0x80000006ff037210 */ /* 0x000fe20007ffe803 */
[----:B------:R-:W-:Y:S01]  /*1de0*/  USHF.R.U32.HI UR4, URZ, 0x3, UR5 ;  /* 0x000000033f047899 */ /* 0x000fe20008011605 */
[--C-:B------:R-:W-:Y:S01]  /*1df0*/  SHF.R.S32.HI R219, RZ, 0x1f, R218.reuse ;  /* 0x0000001fffdb7819 */ /* 0x100fe200000114da */
[----:B------:R-:W-:Y:S01]  /*1e00*/  USEL UR5, URZ, 0x1, !UP1 ;  /* 0x000000013f057887 */ /* 0x000fe2000c800000 */
[----:B------:R-:W-:Y:S01]  /*1e10*/  IMAD.U32 R5, RZ, RZ, UR10 ;  /* 0x0000000aff057e24 */ /* 0x000fe2000f8e00ff */
[----:B------:R-:W-:Y:S01]  /*1e20*/  UIMAD UR6, UR43, UR11, UR6 ;  /* 0x0000000b2b0672a4 */ /* 0x000fe2000f8e0206 */
[----:B------:R-:W-:Y:S01]  /*1e30*/  IMAD R3, R0, -0x40, R3 ;  /* 0xffffffc000037824 */ /* 0x000fe200078e0203 */
[----:B------:R-:W-:Y:S01]  /*1e40*/  MOV R0, UR7 ;  /* 0x0000000700007c02 */ /* 0x000fe20008000f00 */
[----:B------:R-:W-:Y:S01]  /*1e50*/  ULOP3.LUT UR38, UR38, UR5, URZ, 0x3c, !UPT ;  /* 0x0000000526267292 */ /* 0x000fe2000f8e3c3f */
[----:B------:R-:W-:Y:S01]  /*1e60*/  IMAD.WIDE.U32 R4, R5, UR43, R218 ;  /* 0x0000002b05047c25 */ /* 0x000fe2000f8e00da */
[----:B------:R-:W-:Y:S01]  /*1e70*/  UIMAD UR39, UR4, -0xb, UR39 ;  /* 0xfffffff5042778a4 */ /* 0x000fe2000f8e0227 */
[----:B------:R-:W-:Y:S01]  /*1e80*/  IADD3 R3, R0, -UR41, R3 ;  /* 0x8000002900037c10 */ /* 0x000fe2000fffe003 */
[----:B------:R-:W-:Y:S01]  /*1e90*/  @UP2 ULOP3.LUT UR38, UR38, 0x1, UR4, 0x78, !UPT ;  /* 0x0000000126262892 */ /* 0x000fe2000f8e7804 */
[----:B------:R-:W-:Y:S01]  /*1ea0*/  VIADD R5, R5, UR6 ;  /* 0x0000000605057c36 */ /* 0x000fe20008000000 */
[----:B------:R-:W-:Y:S01]  /*1eb0*/  UMOV UR41, 0xffffffff ;  /* 0xffffffff00297882 */ /* 0x000fe20000000000 */
[----:B------:R-:W-:Y:S01]  /*1ec0*/  VIADD R0, R7, -UR42 ;  /* 0x8000002a07007c36 */ /* 0x000fe20008000000 */
[----:B------:R-:W-:Y:S01]  /*1ed0*/  LOP3.LUT R23, R23, UR8, R6, 0xfe, !PT ;  /* 0x0000000817177c12 */ /* 0x000fe2000f8efe06 */
[----:B------:R-:W-:Y:S07]  /*1ee0*/  @P0 BRA `(.L_x_29) ;  /* 0x000000c800840947 */ /* 0x000fee0003800000 */
[----:B-----5:R-:W-:Y:S01]  /*1ef0*/  FSETP.NEU.AND P1, PT, R22, RZ, PT ;  /* 0x000000ff1600720b */ /* 0x020fe20003f2d000 */
[----:B------:R-:W-:Y:S01]  /*1f00*/  ULDC.64 UR6, c[0x0][0x5c8] ;  /* 0x0001720000067ab9 */ /* 0x000fe20000000a00 */
[----:B------:R-:W-:Y:S01]  /*1f10*/  ISETP.GT.AND P0, PT, R3, RZ, PT ;  /* 0x000000ff0300720c */ /* 0x000fe20003f04270 */
[----:B------:R-:W-:Y:S01]  /*1f20*/  UIMAD UR4, UR9, UR6, URZ ;  /* 0x00000006090472a4 */ /* 0x000fe2000f8e023f */
[----:B------:R-:W-:Y:S01]  /*1f30*/  IMAD.U32 R8, RZ, RZ, UR7 ;  /* 0x00000007ff087e24 */ /* 0x000fe2000f8e00ff */
[----:B------:R-:W-:Y:S01]  /*1f40*/  BSSY B0, `(.L_x_29) ;  /* 0x0000c9b000007945 */ /* 0x000fe20003800000 */
[----:B------:R-:W-:Y:S01]  /*1f50*/  IMAD.WIDE.U32 R6, R23, UR6, R4 ;  /* 0x0000000617067c25 */ /* 0x000fe2000f8e0004 */
[----:B------:R-:W-:-:S03]  /*1f60*/  ISETP.GT.AND P2, PT, R0, RZ, P0 ;  /* 0x000000ff0000720c */ /* 0x000fc60000744270 */
[----:B------:R-:W-:-:S04]  /*1f70*/  IMAD R5, R23, R8, UR4 ;  /* 0x0000000417057e24 */ /* 0x000fc8000f8e0208 */
[----:B------:R-:W-:Y:S01]  /*1f80*/  IMAD.IADD R4, R7, 0x1, R5 ;  /* 0x0000000107047824 */ /* 0x000fe200078e0205 */
[----:B------:R-:W-:Y:S06]  /*1f90*/  @!P1 BRA `(.L_x_30) ;  /* 0x0000009000189947 */ /* 0x000fec0003800000 */
[----:B------:R-:W0:Y:S01]  /*1fa0*/  LDC.64 R216, c[0x0][0x5b8] ;  /* 0x00016e00ffd87b82 */ /* 0x000e220000000a00 */
[----:B------:R-:W-:-:S07]  /*1fb0*/  ULDC.64 UR4, c[0x0][0x5c0] ;  /* 0x0001700000047ab9 */ /* 0x000fce0000000a00 */
[----:B------:R-:W1:Y:S08]  /*1fc0*/  LDC.64 R20, c[0x0][0x5b0] ;  /* 0x00016c00ff147b82 */ /* 0x000e700000000a00 */
[----:B------:R-:W2:Y:S01]  /*1fd0*/  LDC.64 R14, c[0x0][0x5a8] ;  /* 0x00016a00ff0e7b82 */ /* 0x000ea20000000a00 */
[C---:B0-----:R-:W-:Y:S02]  /*1fe0*/  IMAD R8, R216.reuse, UR13, RZ ;  /* 0x0000000dd8087c24 */ /* 0x041fe4000f8e02ff */
[----:B------:R-:W-:-:S04]  /*1ff0*/  IMAD.WIDE.U32 R12, R216, UR43, R218 ;  /* 0x0000002bd80c7c25 */ /* 0x000fc8000f8e00da */
[----:B------:R-:W-:Y:S02]  /*2000*/  IMAD R217, R217, UR43, R8 ;  /* 0x0000002bd9d97c24 */ /* 0x000fe4000f8e0208 */
[----:B-1----:R-:W-:Y:S02]  /*2010*/  IMAD R8, R20, UR9, RZ ;  /* 0x0000000914087c24 */ /* 0x002fe4000f8e02ff */
[----:B------:R-:W-:Y:S02]  /*2020*/  IMAD.IADD R11, R13, 0x1, R217 ;  /* 0x000000010d0b7824 */ /* 0x000fe400078e02d9 */
[----:B------:R-:W-:Y:S02]  /*2030*/  IMAD.MOV.U32 R10, RZ, RZ, R12 ;  /* 0x000000ffff0a7224 */ /* 0x000fe400078e000c */
[C---:B------:R-:W-:Y:S02]  /*2040*/  IMAD R223, R23.reuse, R21, R8 ;  /* 0x0000001517df7224 */ /* 0x040fe400078e0208 */
[----:B------:R-:W-:-:S04]  /*2050*/  IMAD.WIDE.U32 R8, R23, R20, R10 ;  /* 0x0000001417087225 */ /* 0x000fc800078e000a */
[----:B------:R-:W-:Y:S01]  /*2060*/  IMAD.IADD R5, R9, 0x1, R223 ;  /* 0x0000000109057824 */ /* 0x000fe200078e02df */
[----:B--2---:R-:W-:-:S04]  /*2070*/  LEA R220, P1, R8, R14, 0x1 ;  /* 0x0000000e08dc7211 */ /* 0x004fc800078208ff */
[----:B------:R-:W-:-:S05]  /*2080*/  LEA.HI.X R221, R8, R15, R5, 0x1, P1 ;  /* 0x0000000f08dd7211 */ /* 0x000fca00008f0c05 */
[----:B------:R-:W2:Y:S01]  /*2090*/  @P2 LDG.E.LTC128B.U16 R222, desc[UR36][R220.64] ;  /* 0x00000024dcde2981 */ /* 0x000ea2000c1e1520 */
[C---:B------:R-:W-:Y:S01]  /*20a0*/  LEA R8, P1, R6.reuse, UR4, 0x1 ;  /* 0x0000000406087c11 */ /* 0x040fe2000f8208ff */
[----:B------:R-:W-:Y:S03]  /*20b0*/  BSSY B1, `(.L_x_31) ;  /* 0x0000011000017945 */ /* 0x000fe60003800000 */
[----:B------:R-:W-:Y:S01]  /*20c0*/  LEA.HI.X R9, R6, UR5, R4, 0x1, P1 ;  /* 0x0000000506097c11 */ /* 0x000fe200088f0c04 */
[----:B--2---:R-:W-:-:S04]  /*20d0*/  IMAD.U32 R5, R222, 0x10000, RZ ;  /* 0x00010000de057824 */ /* 0x004fc800078e00ff */
[----:B------:R-:W-:-:S04]  /*20e0*/  FMUL R5, R5, R22 ;  /* 0x0000001605057220 */ /* 0x000fc80000400000 */
[----:B------:R-:W-:-:S05]  /*20f0*/  FFMA R5, R168, R19, R5 ;  /* 0x00000013a8057223 */ /* 0x000fca0000000005 */
[----:B------:R-:W-:-:S04]  /*2100*/  F2FP.BF16.F32.PACK_AB R5, RZ, R5 ;  /* 0x00000005ff05723e */ /* 0x000fc800000010ff */
[----:B------:R-:W-:-:S05]  /*2110*/  PRMT R7, R5, 0x7610, R7 ;  /* 0x0000761005077816 */ /* 0x000fca0000000007 */
[----:B------:R0:W-:Y:S02]  /*2120*/  @P2 STG.E.U16 desc[UR36][R8.64], R7 ;  /* 0x0000000708002986 */ /* 0x0001e4000c101524 */
[----:B0-----:R-:W-:-:S04]  /*2130*/  IMAD.WIDE.U32 R6, R23, R20, R218 ;  /* 0x0000001417067225 */ /* 0x001fc800078e00da */
[----:B------:R-:W-:Y:S02]  /*2140*/  IMAD.IADD R7, R223, 0x1, R7 ;  /* 0x00000001df077824 */ /* 0x000fe400078e0207 */
[----:B------:R-:W-:-:S04]  /*2150*/  IMAD.WIDE.U32 R6, R216, UR43, R6 ;  /* 0x0000002bd8067c25 */ /* 0x000fc8000f8e0006 */
[----:B------:R-:W-:Y:S01]  /*2160*/  IMAD.IADD R5, R217, 0x1, R7 ;  /* 0x00000001d9057824 */ /* 0x000fe200078e0207 */
[----:B------:R-:W-:-:S04]  /*2170*/  LEA R4, P1, R6, R14, 0x1 ;  /* 0x0000000e06047211 */ /* 0x000fc800078208ff */
[----:B------:R-:W-:Y:S02]  /*2180*/  LEA.HI.X R5, R6, R15, R5, 0x1, P1 ;  /* 0x0000000f06057211 */ /* 0x000fe400008f0c05 */
[----:B------:R-:W-:-:S13]  /*2190*/  ISETP.GT.AND P1, PT, R0, 0x1, P0 ;  /* 0x000000010000780c */ /* 0x000fda0000724270 */
[----:B------:R-:W-:Y:S05]  /*21a0*/  @!P1 BRA `(.L_x_32) ;  /* 0x0000000000049947 */ /* 0x000fea0003800000 */
[----:B------:R0:W5:Y:S02]  /*21b0*/  LDG.E.LTC128B.U16 R222, desc[UR36][R4.64+0x2] ;  /* 0x0000022404de7981 */ /* 0x000164000c1e1520 */
.L_x_32:
[----:B------:R-:W-:Y:S05]  /*21c0*/  BSYNC B1 ;  /* 0x0000000000017941 */ /* 0x000fea0003800000 */
.L_x_31:
[----:B-----5:R-:W-:-:S04]  /*21d0*/  IMAD.U32 R7, R222, 0x10000, RZ ;  /* 0x00010000de077824 */ /* 0x020fc800078e00ff */
[----:B------:R-:W-:-:S04]  /*21e0*/  FMUL R6, R7, R22 ;  /* 0x0000001607067220 */ /* 0x000fc80000400000 */
[----:B------:R-:W-:-:S05]  /*21f0*/  FFMA R6, R169, R19, R6 ;  /* 0x00000013a9067223 */ /* 0x000fca0000000006 */
[----:B------:R-:W-:-:S04]  /*2200*/  F2FP.BF16.F32.PACK_AB R6, RZ, R6 ;  /* 0x00000006ff06723e */ /* 0x000fc800000010ff */
[----:B------:R-:W-:Y:S02]  /*2210*/  PRMT R7, R6, 0x7610, R7 ;  /* 0x0000761006077816 */ /* 0x000fe40000000007 */
[----:B------:R-:W-:-:S03]  /*2220*/  SHF.L.U32 R6, R20, 0x3, RZ ;  /* 0x0000000314067819 */ /* 0x000fc600000006ff */
[----:B------:R1:W-:Y:S02]  /*2230*/  @P1 STG.E.U16 desc[UR36][R8.64+0x2], R7 ;  /* 0x0000020708001986 */ /* 0x0003e4000c101524 */
[----:B-1----:R-:W-:-:S03]  /*2240*/  SHF.L.U64.HI R7, R20, 0x3, R21 ;  /* 0x0000000314077819 */ /* 0x002fc60000010215 */
[----:B------:R-:W-:-:S04]  /*2250*/  IMAD.WIDE.U32 R220, R23, R20, R6 ;  /* 0x0000001417dc7225 */ /* 0x000fc800078e0006 */
[----:B------:R-:W-:Y:S01]  /*2260*/  IMAD.IADD R225, R223, 0x1, R221 ;  /* 0x00000001dfe17824 */ /* 0x000fe200078e02dd */
[-C--:B------:R-:W-:Y:S02]  /*2270*/  IADD3 R168, P1, R218, R220.reuse, RZ ;  /* 0x000000dcdaa87210 */ /* 0x080fe40007f3e0ff */
[----:B------:R-:W-:-:S03]  /*2280*/  IADD3 R223, P2, R12, R220, RZ ;  /* 0x000000dc0cdf7210 */ /* 0x000fc60007f5e0ff */
[----:B------:R-:W-:Y:S02]  /*2290*/  IMAD.X R169, R219, 0x1, R225, P1 ;  /* 0x00000001dba97824 */ /* 0x000fe400008e06e1 */
[----:B------:R-:W-:Y:S02]  /*22a0*/  IMAD.X R224, R225, 0x1, R11, P2 ;  /* 0x00000001e1e07824 */ /* 0x000fe400010e060b */
[----:B------:R-:W-:-:S04]  /*22b0*/  IMAD.WIDE.U32 R168, R216, UR43, R168 ;  /* 0x0000002bd8a87c25 */ /* 0x000fc8000f8e00a8 */
[----:B------:R-:W-:Y:S01]  /*22c0*/  IMAD.IADD R169, R217, 0x1, R169 ;  /* 0x00000001d9a97824 */ /* 0x000fe200078e02a9 */
[----:B------:R-:W-:-:S04]  /*22d0*/  LEA R220, P1, R168, R14, 0x1 ;  /* 0x0000000ea8dc7211 */ /* 0x000fc800078208ff */
[-C--:B------:R-:W-:Y:S02]  /*22e0*/  LEA.HI.X R221, R168, R15.reuse, R169, 0x1, P1 ;  /* 0x0000000fa8dd7211 */ /* 0x080fe400008f0ca9 */
[----:B------:R-:W-:Y:S02]  /*22f0*/  ISETP.GT.AND P1, PT, R3, 0x8, PT ;  /* 0x000000080300780c */ /* 0x000fe40003f24270 */
[C---:B------:R-:W-:Y:S02]  /*2300*/  LEA R168, P2, R223.reuse, R14, 0x1 ;  /* 0x0000000edfa87211 */ /* 0x040fe400078408ff */
[----:B------:R-:W-:Y:S02]  /*2310*/  ISETP.GT.AND P3, PT, R0, RZ, P1 ;  /* 0x000000ff0000720c */ /* 0x000fe40000f64270 */
[--C-:B------:R-:W-:Y:S02]  /*2320*/  LEA.HI.X R169, R223, R15, R224.reuse, 0x1, P2 ;  /* 0x0000000fdfa97211 */ /* 0x100fe400010f0ce0 */
[----:B------:R-:W-:-:S09]  /*2330*/  PRMT R224, R222, 0x7610, R224 ;  /* 0x00007610dee07816 */ /* 0x000fd200000000e0 */
[----:B------:R-:W2:Y:S01]  /*2340*/  @P3 LDG.E.LTC128B.U16 R224, desc[UR36][R168.64] ;  /* 0x00000024a8e03981 */ /* 0x000ea2000c1e1520 */
[----:B------:R-:W-:Y:S01]  /*2350*/  IMAD.U32 R225, RZ, RZ, UR6 ;  /* 0x00000006ffe17e24 */ /* 0x000fe2000f8e00ff */
[----:B------:R-:W-:Y:S01]  /*2360*/  BSSY B1, `(.L_x_33) ;  /* 0x0000010000017945 */ /* 0x000fe20003800000 */
[----:B------:R-:W-:Y:S02]  /*2370*/  IMAD.U32 R227, RZ, RZ, UR6 ;  /* 0x00000006ffe37e24 */ /* 0x000fe4000f8e00ff */
[----:B------:R-:W-:-:S05]  /*2380*/  IMAD.SHL.U32 R225, R225, 0x10, RZ ;  /* 0x00000010e1e17824 */ /* 0x000fca00078e00ff */
[----:B------:R-:W-:Y:S01]  /*2390*/  IADD3 R222, P2, R225, R8, RZ ;  /* 0x00000008e1de7210 */ /* 0x000fe20007f5e0ff */
[----:B--2---:R-:W-:-:S04]  /*23a0*/  IMAD.U32 R223, R224, 0x10000, RZ ;  /* 0x00010000e0df7824 */ /* 0x004fc800078e00ff */
[----:B------:R-:W-:-:S04]  /*23b0*/  FMUL R223, R223, R22 ;  /* 0x00000016dfdf7220 */ /* 0x000fc80000400000 */
[----:B------:R-:W-:Y:S01]  /*23c0*/  FFMA R223, R170, R19, R223 ;  /* 0x00000013aadf7223 */ /* 0x000fe200000000df */
[----:B------:R-:W-:-:S04]  /*23d0*/  IMAD.U32 R170, RZ, RZ, UR7 ;  /* 0x00000007ffaa7e24 */ /* 0x000fc8000f8e00ff */
[----:B------:R-:W-:Y:S02]  /*23e0*/  F2FP.BF16.F32.PACK_AB R223, RZ, R223 ;  /* 0x000000dfffdf723e */ /* 0x000fe400000010ff */
[----:B------:R-:W-:Y:S02]  /*23f0*/  SHF.L.U64.HI R227, R227, 0x4, R170 ;  /* 0x00000004e3e37819 */ /* 0x000fe400000102aa */
[----:B------:R-:W-:-:S03]  /*2400*/  PRMT R168, R223, 0x7610, R168 ;  /* 0x00007610dfa87816 */ /* 0x000fc600000000a8 */
[----:B------:R-:W-:Y:S01]  /*2410*/  IMAD.X R223, R227, 0x1, R9, P2 ;  /* 0x00000001e3df7824 */ /* 0x000fe200010e0609 */
[----:B------:R-:W-:-:S04]  /*2420*/  ISETP.GT.AND P2, PT, R0, 0x1, P1 ;  /* 0x000000010000780c */ /* 0x000fc80000f44270 */
[----:B------:R1:W-:Y:S09]  /*2430*/  @P3 STG.E.U16 desc[UR36][R222.64], R168 ;  /* 0x000000a8de003986 */ /* 0x0003f2000c101524 */
[----:B------:R-:W-:Y:S05]  /*2440*/  @!P2 BRA `(.L_x_34) ;  /* 0x000000000004a947 */ /* 0x000fea0003800000 */
[----:B------:R2:W5:Y:S02]  /*2450*/  LDG.E.LTC128B.U16 R224, desc[UR36][R220.64+0x2] ;  /* 0x00000224dce07981 */ /* 0x000564000c1e1520 */
.L_x_34:
[----:B------:R-:W-:Y:S05]  /*2460*/  BSYNC B1 ;  /* 0x0000000000017941 */ /* 0x000fea0003800000 */
.L_x_33:
[----:B-----5:R-:W-:Y:S01]  /*2470*/  IMAD.U32 R169, R224, 0x10000, RZ ;  /* 0x00010000e0a97824 */ /* 0x020fe200078e00ff */
[----:B------:R-:W-:Y:S03]  /*2480*/  BSSY B1, `(.L_x_35) ;  /* 0x000000b000017945 */ /* 0x000fe60003800000 */
[----:B-1----:R-:W-:Y:S01]  /*2490*/  FMUL R168, R169, R22 ;  /* 0x00000016a9a87220 */ /* 0x002fe20000400000 */
[----:B------:R-:W-:-:S03]  /*24a0*/  @P2 IMAD.MOV.U32 R169, RZ, RZ, R223 ;  /* 0x000000ffffa92224 */ /* 0x000fc600078e00df */
[----:B------:R-:W-:-:S05]  /*24b0*/  FFMA R168, R171, R19, R168 ;  /* 0x00000013aba87223 */ /* 0x000fca00000000a8 */
[----:B------:R-:W-:-:S04]  /*24c0*/  F2FP.BF16.F32.PACK_AB R168, RZ, R168 ;  /* 0x000000a8ffa8723e */ /* 0x000fc800000010ff */
[----:B------:R-:W-:Y:S02]  /*24d0*/  PRMT R170, R168, 0x7610, R170 ;  /* 0x00007610a8aa7816 */ /* 0x000fe400000000aa */
[----:B------:R-:W-:-:S05]  /*24e0*/  @P2 MOV R168, R222 ;  /* 0x000000de00a82202 */ /* 0x000fca0000000f00 */
[----:B------:R1:W-:Y:S01]  /*24f0*/  @P2 STG.E.U16 desc[UR36][R168.64+0x2], R170 ;  /* 0x000002aaa8002986 */ /* 0x0003e2000c101524 */
[----:B------:R-:W-:-:S13]  /*2500*/  ISETP.GT.AND P2, PT, R0, 0x8, P0 ;  /* 0x000000080000780c */ /* 0x000fda0000744270 */
[----:B-1----:R-:W-:Y:S05]  /*2510*/  @!P2 BRA `(.L_x_36) ;  /* 0x000000000004a947 */ /* 0x002fea0003800000 */
[----:B------:R1:W5:Y:S02]  /*2520*/  LDG.E.LTC128B.U16 R224, desc[UR36][R4.64+0x10] ;  /* 0x0000102404e07981 */ /* 0x000364000c1e1520 */
.L_x_36:
[----:B------:R-:W-:Y:S05]  /*2530*/  BSYNC B1 ;  /* 0x0000000000017941 */ /* 0x000fea0003800000 */
.L_x_35:
[----:B-----5:R-:W-:Y:S01]  /*2540*/  IMAD.U32 R169, R224, 0x10000, RZ ;  /* 0x00010000e0a97824 */ /* 0x020fe200078e00ff */
[----:B------:R-:W-:Y:S03]  /*2550*/  BSSY B1, `(.L_x_37) ;  /* 0x0000008000017945 */ /* 0x000fe60003800000 */
[----:B------:R-:W-:-:S04]  /*2560*/  FMUL R169, R169, R22 ;  /* 0x00000016a9a97220 */ /* 0x000fc80000400000 */
[----:B------:R-:W-:-:S05]  /*2570*/  FFMA R169, R172, R19, R169 ;  /* 0x00000013aca97223 */ /* 0x000fca00000000a9 */
[----:B------:R-:W-:-:S05]  /*2580*/  F2FP.BF16.F32.PACK_AB R169, RZ, R169 ;  /* 0x000000a9ffa9723e */ /* 0x000fca00000010ff */
[----:B------:R3:W-:Y:S01]  /*2590*/  @P2 STG.E.U16 desc[UR36][R8.64+0x10], R169 ;  /* 0x000010a908002986 */ /* 0x0007e2000c101524 */
[----:B------:R-:W-:-:S13]  /*25a0*/  ISETP.GT.AND P2, PT, R0, 0x9, P0 ;  /* 0x000000090000780c */ /* 0x000fda0000744270 */
[----:B---3--:R-:W-:Y:S05]  /*25b0*/  @!P2 BRA `(.L_x_38) ;  /* 0x000000000004a947 */ /* 0x008fea0003800000 */
[----:B------:R3:W5:Y:S02]  /*25c0*/  LDG.E.LTC128B.U16 R224, desc[UR36][R4.64+0x12] ;  /* 0x0000122404e07981 */ /* 0x000764000c1e1520 */
.L_x_38:
[----:B------:R-:W-:Y:S05]  /*25d0*/  BSYNC B1 ;  /* 0x0000000000017941 */ /* 0x000fea0003800000 */
.L_x_37:
[----:B-----5:R-:W-:Y:S01]  /*25e0*/  IMAD.U32 R169, R224, 0x10000, RZ ;  /* 0x00010000e0a97824 */ /* 0x020fe200078e00ff */
[----:B------:R-:W-:Y:S01]  /*25f0*/  ISETP.GT.AND P3, PT, R0, 0x8, P1 ;  /* 0x000000080000780c */ /* 0x000fe20000f64270 */
[----:B------:R-:W-:Y:S02]  /*2600*/  BSSY B1, `(.L_x_39) ;  /* 0x0000007000017945 */ /* 0x000fe40003800000 */
[----:B------:R-:W-:-:S04]  /*2610*/  FMUL R168, R169, R22 ;  /* 0x00000016a9a87220 */ /* 0x000fc80000400000 */
[----:B------:R-:W-:-:S05]  /*2620*/  FFMA R168, R173, R19, R168 ;  /* 0x00000013ada87223 */ /* 0x000fca00000000a8 */
[----:B------:R-:W-:-:S05]  /*2630*/  F2FP.BF16.F32.PACK_AB R168, RZ, R168 ;  /* 0x000000a8ffa8723e */ /* 0x000fca00000010ff */
[----:B------:R4:W-:Y:S01]  /*2640*/  @P2 STG.E.U16 desc[UR36][R8.64+0x12], R168 ;  /* 0x000012a808002986 */ /* 0x0009e2000c101524 */
[----:B------:R-:W-:Y:S05]  /*2650*/  @!P3 BRA `(.L_x_40) ;  /* 0x000000000004b947 */ /* 0x000fea0003800000 */
[----:B------:R0:W5:Y:S02]  /*2660*/  LDG.E.LTC128B.U16 R224, desc[UR36][R220.64+0x10] ;  /* 0x00001024dce07981 */ /* 0x000164000c1e1520 */
.L_x_40:
[----:B------:R-:W-:Y:S05]  /*2670*/  BSYNC B1 ;  /* 0x0000000000017941 */ /* 0x000fea0003800000 */
.L_x_39:
[----:B-----5:R-:W-:Y:S01]  /*2680*/  IMAD.U32 R169, R224, 0x10000, RZ ;  /* 0x00010000e0a97824 */ /* 0x020fe200078e00ff */
[----:B------:R-:W-:Y:S01]  /*2690*/  ISETP.GT.AND P2, PT, R0, 0x9, P1 ;  /* 0x000000090000780c */ /* 0x000fe20000f44270 */
[----:B----4-:R-:W-:Y:S01]  /*26a0*/  @P3 IMAD.MOV.U32 R168, RZ, RZ, R222 ;  /* 0x000000ffffa83224 */ /* 0x010fe200078e00de */
[----:B------:R-:W-:Y:S01]  /*26b0*/  BSSY B1, `(.L_x_41) ;  /* 0x0000009000017945 */ /* 0x000fe20003800000 */
[----:B------:R-:W-:-:S04]  /*26c0*/  FMUL R169, R169, R22 ;  /* 0x00000016a9a97220 */ /* 0x000fc80000400000 */
[----:B------:R-:W-:-:S05]  /*26d0*/  FFMA R169, R174, R19, R169 ;  /* 0x00000013aea97223 */ /* 0x000fca00000000a9 */
[----:B------:R-:W-:-:S04]  /*26e0*/  F2FP.BF16.F32.PACK_AB R169, RZ, R169 ;  /* 0x000000a9ffa9723e */ /* 0x000fc800000010ff */
[----:B------:R-:W-:Y:S01]  /*26f0*/  PRMT R170, R169, 0x7610, R170 ;  /* 0x00007610a9aa7816 */ /* 0x000fe200000000aa */
[----:B------:R-:W-:-:S05]  /*2700*/  @P3 IMAD.MOV.U32 R169, RZ, RZ, R223 ;  /* 0x000000ffffa93224 */ /* 0x000fca00078e00df */
[----:B------:R4:W-:Y:S01]  /*2710*/  @P3 STG.E.U16 desc[UR36][R168.64+0x10], R170 ;  /* 0x000010aaa8003986 */ /* 0x0009e2000c101524 */
[----:B------:R-:W-:Y:S05]  /*2720*/  @!P2 BRA `(.L_x_42) ;  /* 0x000000000004a947 */ /* 0x000fea0003800000 */
[----:B------:R0:W5:Y:S02]  /*2730*/  LDG.E.LTC128B.U16 R224, desc[UR36][R220.64+0x12] ;  /* 0x00001224dce07981 */ /* 0x000164000c1e1520 */
.L_x_42:
[----:B------:R-:W-:Y:S05]  /*2740*/  BSYNC B1 ;  /* 0x0000000000017941 */ /* 0x000fea0003800000 */
.L_x_41:
[----:B----45:R-:W-:Y:S01]  /*2750*/  IMAD.U32 R169, R224, 0x10000, RZ ;  /* 0x00010000e0a97824 */ /* 0x030fe200078e00ff */
[----:B------:R-:W-:Y:S01]  /*2760*/  ISETP.GT.AND P3, PT, R0, 0x10, P0 ;  /* 0x000000100000780c */ /* 0x000fe20000764270 */
[----:B------:R-:W-:Y:S02]  /*2770*/  BSSY B1, `(.L_x_43) ;  /* 0x000000a000017945 */ /* 0x000fe40003800000 */
[----:B------:R-:W-:Y:S01]  /*2780*/  FMUL R168, R169, R22 ;  /* 0x00000016a9a87220 */ /* 0x000fe20000400000 */
[----:B------:R-:W-:-:S03]  /*2790*/  @P2 IMAD.MOV.U32 R169, RZ, RZ, R223 ;  /* 0x000000ffffa92224 */ /* 0x000fc600078e00df */
[----:B------:R-:W-:-:S05]  /*27a0*/  FFMA R168, R175, R19, R168 ;  /* 0x00000013afa87223 */ /* 0x000fca00000000a8 */
[----:B------:R-:W-:-:S04]  /*27b0*/  F2FP.BF16.F32.PACK_AB R168, RZ, R168 ;  /* 0x000000a8ffa8723e */ /* 0x000fc800000010ff */
[----:B------:R-:W-:Y:S01]  /*27c0*/  PRMT R170, R168, 0x7610, R170 ;  /* 0x00007610a8aa7816 */ /* 0x000fe200000000aa */
[----:B------:R-:W-:-:S05]  /*27d0*/  @P2 IMAD.MOV.U32 R168, RZ, RZ, R222 ;  /* 0x000000ffffa82224 */ /* 0x000fca00078e00de */
[----:B------:R4:W-:Y:S01]  /*27e0*/  @P2 STG.E.U16 desc[UR36][R168.64+0x12], R170 ;  /* 0x000012aaa8002986 */ /* 0x0009e2000c101524 */
[----:B------:R-:W-:Y:S05]  /*27f0*/  @!P3 BRA `(.L_x_44) ;  /* 0x000000000004b947 */ /* 0x000fea0003800000 */
[----:B------:R0:W5:Y:S02]  /*2800*/  LDG.E.LTC128B.U16 R224, desc[UR36][R4.64+0x20] ;  /* 0x0000202404e07981 */ /* 0x000164000c1e1520 */
.L_x_44:
[----:B------:R-:W-:Y:S05]  /*2810*/  BSYNC B1 ;  /* 0x0000000000017941 */ /* 0x000fea0003800000 */
.L_x_43:
[----:B----45:R-:W-:Y:S01]  /*2820*/  IMAD.U32 R169, R224, 0x10000, RZ ;  /* 0x00010000e0a97824 */ /* 0x030fe200078e00ff */
        /* <DEDUP_REMOVED lines=8> */
.L_x_46:
[----:B------:R-:W-:Y:S05]  /*28b0*/  BSYNC B1 ;  /* 0x0000000000017941 */ /* 0x000fea0003800000 */
.L_x_45:
        /* <DEDUP_REMOVED lines=9> */
.L_x_48:
[----:B------:R-:W-:Y:S05]  /*2950*/  BSYNC B1 ;  /* 0x0000000000017941 */ /* 0x000fea0003800000 */
.L_x_47:
[----:B-----5:R-:W-:Y:S01]  /*2960*/  SHF.L.U32 R169, R224, 0x10, RZ ;  /* 0x00000010e0a97819 */ /* 0x020fe200000006ff */
[----:B----4-:R-:W-:Y:S01]  /*2970*/  @P3 IMAD.MOV.U32 R168, RZ, RZ, R222 ;  /* 0x000000ffffa83224 */ /* 0x010fe200078e00de */
[----:B------:R-:W-:Y:S01]  /*2980*/  ISETP.GT.AND P2, PT, R0, 0x11, P1 ;  /* 0x000000110000780c */ /* 0x000fe20000f44270 */
[----:B------:R-:W-:Y:S02]  /*2990*/  BSSY B1, `(.L_x_49) ;  /* 0x0000009000017945 */ /* 0x000fe40003800000 */
        /* <DEDUP_REMOVED lines=8> */
.L_x_50:
[----:B------:R-:W-:Y:S05]  /*2a20*/  BSYNC B1 ;  /* 0x0000000000017941 */ /* 0x000fea0003800000 */
.L_x_49:
        /* <DEDUP_REMOVED lines=12> */
.L_x_52:
[----:B------:R-:W-:Y:S05]  /*2af0*/  BSYNC B1 ;  /* 0x0000000000017941 */ /* 0x000fea0003800000 */
.L_x_51:
        /* <DEDUP_REMOVED lines=9> */
.L_x_54:
[----:B------:R-:W-:Y:S05]  /*2b90*/  BSYNC B1 ;  /* 0x0000000000017941 */ /* 0x000fea0003800000 */
.L_x_53:
        /* <DEDUP_REMOVED lines=9> */
.L_x_56:
[----:B------:R-:W-:Y:S05]  /*2c30*/  BSYNC B1 ;  /* 0x0000000000017941 */ /* 0x000fea0003800000 */
.L_x_55:
        /* <DEDUP_REMOVED lines=12> */
.L_x_58:
[----:B------:R-:W-:Y:S05]  /*2d00*/  BSYNC B1 ;  /* 0x0000000000017941 */ /* 0x000fea0003800000 */
.L_x_57:
[----:B----45:R-:W-:Y:S01]  /*2d10*/  IMAD.U32 R169, R224, 0x10000, RZ ;  /* 0x00010000e0a97824 */ /* 0x030fe200078e00ff */
[----:B------:R-:W-:Y:S01]  /*2d20*/  ISETP.GT.AND P3, PT, R0, 0x20, P0 ;  /* 0x000000200000780c */ /* 0x000fe20000764270 */
[----:B------:R-:W-:Y:S02]  /*2d30*/  BSSY B1, `(.L_x_59) ;  /* 0x000000a000017945 */ /* 0x000fe40003800000 */
[----:B------:R-:W-:Y:S01]  /*2d40*/  FMUL R168, R169, R22 ;  /* 0x00000016a9a87220 */ /* 0x000fe20000400000 */
[----:B------:R-:W-:-:S03]  /*2d50*/  @P2 IMAD.MOV.U32 R169, RZ, RZ, R223 ;  /* 0x000000ffffa92224 */ /* 0x000fc600078e00df */
[----:B------:R-:W-:-:S05]  /*2d60*/  FFMA R168, R183, R19, R168 ;  /* 0x00000013b7a87223 */ /* 0x000fca00000000a8 */
[----:B------:R-:W-:-:S04]  /*2d70*/  F2FP.BF16.F32.PACK_AB R168, RZ, R168 ;  /* 0x000000a8ffa8723e */ /* 0x000fc800000010ff */
[----:B------:R-:W-:Y:S02]  /*2d80*/  PRMT R170, R168, 0x7610, R170 ;  /* 0x00007610a8aa7816 */ /* 0x000fe400000000aa */
[----:B------:R-:W-:-:S05]  /*2d90*/  @P2 MOV R168, R222 ;  /* 0x000000de00a82202 */ /* 0x000fca0000000f00 */
[----:B------:R4:W-:Y:S01]  /*2da0*/  @P2 STG.E.U16 desc[UR36][R168.64+0x32], R170 ;  /* 0x000032aaa8002986 */ /* 0x0009e2000c101524 */
[----:B------:R-:W-:Y:S05]  /*2db0*/  @!P3 BRA `(.L_x_60) ;  /* 0x000000000004b947 */ /* 0x000fea0003800000 */
[----:B------:R0:W5:Y:S02]  /*2dc0*/  LDG.E.LTC128B.U16 R224, desc[UR36][R4.64+0x40] ;  /* 0x0000402404e07981 */ /* 0x000164000c1e1520 */
.L_x_60:
[----:B------:R-:W-:Y:S05]  /*2dd0*/  BSYNC B1 ;  /* 0x0000000000017941 */ /* 0x000fea0003800000 */
.L_x_59:
        /* <DEDUP_REMOVED lines=9> */
.L_x_62:
[----:B------:R-:W-:Y:S05]  /*2e70*/  BSYNC B1 ;  /* 0x0000000000017941 */ /* 0x000fea0003800000 */
.L_x_61:
        /* <DEDUP_REMOVED lines=9> */
.L_x_64:
[----:B------:R-:W-:Y:S05]  /*2f10*/  BSYNC B1 ;  /* 0x0000000000017941 */ /* 0x000fea0003800000 */
.L_x_63:
        /* <DEDUP_REMOVED lines=12> */
.L_x_66:
[----:B------:R-:W-:Y:S05]  /*2fe0*/  BSYNC B1 ;  /* 0x0000000000017941 */ /* 0x000fea0003800000 */
.L_x_65:
        /* <DEDUP_REMOVED lines=12> */
.L_x_68:
[----:B------:R-:W-:Y:S05]  /*30b0*/  BSYNC B1 ;  /* 0x0000000000017941 */ /* 0x000fea0003800000 */
.L_x_67:
        /* <DEDUP_REMOVED lines=9> */
.L_x_70:
[----:B------:R-:W-:Y:S05]  /*3150*/  BSYNC B1 ;  /* 0x0000000000017941 */ /* 0x000fea0003800000 */
.L_x_69:
        /* <DEDUP_REMOVED lines=9> */
.L_x_72:
[----:B------:R-:W-:Y:S05]  /*31f0*/  BSYNC B1 ;  /* 0x0000000000017941 */ /* 0x000fea0003800000 */
.L_x_71:
        /* <DEDUP_REMOVED lines=12> */
.L_x_74:
[----:B------:R-:W-:Y:S05]  /*32c0*/  BSYNC B1 ;  /* 0x0000000000017941 */ /* 0x000fea0003800000 */
.L_x_73:
        /* <DEDUP_REMOVED lines=12> */
.L_x_76:
[----:B------:R-:W-:Y:S05]  /*3390*/  BSYNC B1 ;  /* 0x0000000000017941 */ /* 0x000fea0003800000 */
.L_x_75:
        /* <DEDUP_REMOVED lines=9> */
.L_x_78:
[----:B------:R-:W-:Y:S05]  /*3430*/  BSYNC B1 ;  /* 0x0000000000017941 */ /* 0x000fea0003800000 */
.L_x_77:
        /* <DEDUP_REMOVED lines=9> */
.L_x_80:
[----:B------:R-:W-:Y:S05]  /*34d0*/  BSYNC B1 ;  /* 0x0000000000017941 */ /* 0x000fea0003800000 */
.L_x_79:
        /* <DEDUP_REMOVED lines=12> */
.L_x_82:
[----:B------:R-:W-:Y:S05]  /*35a0*/  BSYNC B1 ;  /* 0x0000000000017941 */ /* 0x000fea0003800000 */
.L_x_81:
        /* <DEDUP_REMOVED lines=12> */
.L_x_84:
[----:B------:R-:W-:Y:S05]  /*3670*/  BSYNC B1 ;  /* 0x0000000000017941 */ /* 0x000fea0003800000 */
.L_x_83:
        /* <DEDUP_REMOVED lines=9> */
.L_x_86:
[----:B------:R-:W-:Y:S05]  /*3710*/  BSYNC B1 ;  /* 0x0000000000017941 */ /* 0x000fea0003800000 */
.L_x_85:
        /* <DEDUP_REMOVED lines=9> */
.L_x_88:
[----:B------:R-:W-:Y:S05]  /*37b0*/  BSYNC B1 ;  /* 0x0000000000017941 */ /* 0x000fea0003800000 */
.L_x_87:
        /* <DEDUP_REMOVED lines=12> */
.L_x_90:
[----:B------:R-:W-:Y:S05]  /*3880*/  BSYNC B1 ;  /* 0x0000000000017941 */ /* 0x000fea0003800000 */
.L_x_89:
        /* <DEDUP_REMOVED lines=12> */
.L_x_92:
[----:B------:R-:W-:Y:S05]  /*3950*/  BSYNC B1 ;  /* 0x0000000000017941 */ /* 0x000fea0003800000 */
.L_x_91:
        /* <DEDUP_REMOVED lines=9> */
.L_x_94:
[----:B------:R-:W-:Y:S05]  /*39f0*/  BSYNC B1 ;  /* 0x0000000000017941 */ /* 0x000fea0003800000 */
.L_x_93:
        /* <DEDUP_REMOVED lines=9> */
.L_x_96:
[----:B------:R-:W-:Y:S05]  /*3a90*/  BSYNC B1 ;  /* 0x0000000000017941 */ /* 0x000fea0003800000 */
.L_x_95:
        /* <DEDUP_REMOVED lines=12> */
.L_x_98:
[----:B------:R-:W-:Y:S05]  /*3b60*/  BSYNC B1 ;  /* 0x0000000000017941 */ /* 0x000fea0003800000 */
.L_x_97:
        /* <DEDUP_REMOVED lines=12> */
.L_x_100:
[----:B------:R-:W-:Y:S05]  /*3c30*/  BSYNC B1 ;  /* 0x0000000000017941 */ /* 0x000fea0003800000 */
.L_x_99:
        /* <DEDUP_REMOVED lines=9> */
.L_x_102:
[----:B------:R-:W-:Y:S05]  /*3cd0*/  BSYNC B1 ;  /* 0x0000000000017941 */ /* 0x000fea0003800000 */
.L_x_101:
        /* <DEDUP_REMOVED lines=9> */
.L_x_104:
[----:B------:R-:W-:Y:S05]  /*3d70*/  BSYNC B1 ;  /* 0x0000000000017941 */ /* 0x000fea0003800000 */
.L_x_103:
        /* <DEDUP_REMOVED lines=12> */
.L_x_106:
[----:B------:R-:W-:Y:S05]  /*3e40*/  BSYNC B1 ;  /* 0x0000000000017941 */ /* 0x000fea0003800000 */
.L_x_105:
        /* <DEDUP_REMOVED lines=12> */
.L_x_108:
[----:B------:R-:W-:Y:S05]  /*3f10*/  BSYNC B1 ;  /* 0x0000000000017941 */ /* 0x000fea0003800000 */
.L_x_107:
        /* <DEDUP_REMOVED lines=9> */
.L_x_110:
[----:B------:R-:W-:Y:S05]  /*3fb0*/  BSYNC B1 ;  /* 0x0000000000017941 */ /* 0x000fea0003800000 */
.L_x_109:
        /* <DEDUP_REMOVED lines=9> */
.L_x_112:
[----:B------:R-:W-:Y:S05]  /*4050*/  BSYNC B1 ;  /* 0x0000000000017941 */ /* 0x000fea0003800000 */
.L_x_111:
        /* <DEDUP_REMOVED lines=12> */
.L_x_114:
[----:B------:R-:W-:Y:S05]  /*4120*/  BSYNC B1 ;  /* 0x0000000000017941 */ /* 0x000fea0003800000 */
.L_x_113:
        /* <DEDUP_REMOVED lines=12> */
.L_x_116:
[----:B------:R-:W-:Y:S05]  /*41f0*/  BSYNC B1 ;  /* 0x0000000000017941 */ /* 0x000fea0003800000 */
.L_x_115:
        /* <DEDUP_REMOVED lines=9> */
.L_x_118:
[----:B------:R-:W-:Y:S05]  /*4290*/  BSYNC B1 ;  /* 0x0000000000017941 */ /* 0x000fea0003800000 */
.L_x_117:
[----:B01-3-5:R-:W-:Y:S01]  /*42a0*/  IMAD.U32 R5, R224, 0x10000, RZ ;  /* 0x00010000e0057824 */ /* 0x02bfe200078e00ff */
        /* <DEDUP_REMOVED lines=11> */
.L_x_120:
[----:B------:R-:W-:Y:S05]  /*4360*/  BSYNC B1 ;  /* 0x0000000000017941 */ /* 0x000fea0003800000 */
.L_x_119:
[----:B0----5:R-:W-:Y:S01]  /*4370*/  IMAD.U32 R5, R224, 0x10000, RZ ;  /* 0x00010000e0057824 */ /* 0x021fe200078e00ff */
[----:B------:R-:W-:Y:S01]  /*4380*/  ISETP.GT.AND P1, PT, R0, 0x59, P1 ;  /* 0x000000590000780c */ /* 0x000fe20000f24270 */
[----:B------:R-:W-:Y:S01]  /*4390*/  @P2 IMAD.MOV.U32 R4, RZ, RZ, R222 ;  /* 0x000000ffff042224 */ /* 0x000fe200078e00de */
[----:B------:R-:W-:Y:S01]  /*43a0*/  IADD3 R175, P0, R23, 0x80, RZ ;  /* 0x0000008017af7810 */ /* 0x000fe20007f1e0ff */
[----:B------:R-:W-:Y:S01]  /*43b0*/  FMUL R5, R5, R22 ;  /* 0x0000001605057220 */ /* 0x000fe20000400000 */
[----:B------:R-:W-:Y:S03]  /*43c0*/  BSSY B1, `(.L_x_121) ;  /* 0x0000009000017945 */ /* 0x000fe60003800000 */
[----:B------:R-:W-:Y:S01]  /*43d0*/  FFMA R5, R214, R19, R5 ;  /* 0x00000013d6057223 */ /* 0x000fe20000000005 */
[----:B----4-:R-:W-:-:S04]  /*43e0*/  IMAD.X R169, RZ, RZ, UR9, P0 ;  /* 0x00000009ffa97e24 */ /* 0x010fc800080e06ff */
[----:B------:R-:W-:-:S04]  /*43f0*/  F2FP.BF16.F32.PACK_AB R5, RZ, R5 ;  /* 0x00000005ff05723e */ /* 0x000fc800000010ff */
[----:B------:R-:W-:Y:S01]  /*4400*/  PRMT R168, R5, 0x7610, R168 ;  /* 0x0000761005a87816 */ /* 0x000fe200000000a8 */
[----:B------:R-:W-:-:S05]  /*4410*/  @P2 IMAD.MOV.U32 R5, RZ, RZ, R223 ;  /* 0x000000ffff052224 */ /* 0x000fca00078e00df */
[----:B------:R0:W-:Y:S01]  /*4420*/  @P2 STG.E.U16 desc[UR36][R4.64+0xb0], R168 ;  /* 0x0000b0a804002986 */ /* 0x0001e2000c101524 */
[----:B------:R-:W-:Y:S05]  /*4430*/  @!P1 BRA `(.L_x_122) ;  /* 0x0000000000049947 */ /* 0x000fea0003800000 */
[----:B------:R3:W5:Y:S02]  /*4440*/  LDG.E.LTC128B.U16 R224, desc[UR36][R220.64+0xb2] ;  /* 0x0000b224dce07981 */ /* 0x000764000c1e1520 */
.L_x_122:
[----:B------:R-:W-:Y:S05]  /*4450*/  BSYNC B1 ;  /* 0x0000000000017941 */ /* 0x000fea0003800000 */
.L_x_121:
[----:B0----5:R-:W-:Y:S01]  /*4460*/  IMAD.U32 R5, R224, 0x10000, RZ ;  /* 0x00010000e0057824 */ /* 0x021fe200078e00ff */
[----:B------:R-:W-:Y:S01]  /*4470*/  ISETP.GT.AND P0, PT, R3, 0x80, PT ;  /* 0x000000800300780c */ /* 0x000fe20003f04270 */
[----:B------:R-:W-:Y:S02]  /*4480*/  IMAD R4, R169, R20, RZ ;  /* 0x00000014a9047224 */ /* 0x000fe400078e02ff */
[----:B------:R-:W-:Y:S01]  /*4490*/  FMUL R168, R5, R22 ;  /* 0x0000001605a87220 */ /* 0x000fe20000400000 */
[----:B------:R-:W-:Y:S01]  /*44a0*/  ISETP.GT.AND P4, PT, R0, RZ, P0 ;  /* 0x000000ff0000720c */ /* 0x000fe20000784270 */
[C---:B------:R-:W-:Y:S02]  /*44b0*/  IMAD R177, R175.reuse, R21, R4 ;  /* 0x00000015afb17224 */ /* 0x040fe400078e0204 */
[----:B------:R-:W-:-:S04]  /*44c0*/  IMAD.WIDE.U32 R4, R175, R20, R10 ;  /* 0x00000014af047225 */ /* 0x000fc800078e000a */
[----:B------:R-:W-:Y:S01]  /*44d0*/  FFMA R215, R215, R19, R168 ;  /* 0x00000013d7d77223 */ /* 0x000fe200000000a8 */
[----:B------:R-:W-:Y:S01]  /*44e0*/  IMAD.IADD R5, R5, 0x1, R177 ;  /* 0x0000000105057824 */ /* 0x000fe200078e02b1 */
[----:B------:R-:W-:-:S03]  /*44f0*/  LEA R168, P2, R4, R14, 0x1 ;  /* 0x0000000e04a87211 */ /* 0x000fc600078408ff */
[----:B------:R-:W-:Y:S02]  /*4500*/  F2FP.BF16.F32.PACK_AB R215, RZ, R215 ;  /* 0x000000d7ffd7723e */ /* 0x000fe400000010ff */
[----:B------:R-:W-:-:S03]  /*4510*/  LEA.HI.X R169, R4, R15, R5, 0x1, P2 ;  /* 0x0000000f04a97211 */ /* 0x000fc600010f0c05 */
[----:B------:R0:W-:Y:S04]  /*4520*/  @P1 STG.E.U16 desc[UR36][R222.64+0xb2], R215 ;  /* 0x0000b2d7de001986 */ /* 0x0001e8000c101524 */
[----:B------:R-:W4:Y:S01]  /*4530*/  @P4 LDG.E.LTC128B.U16 R224, desc[UR36][R168.64] ;  /* 0x00000024a8e04981 */ /* 0x000f22000c1e1520 */
[----:B------:R-:W-:Y:S01]  /*4540*/  IMAD.U32 R179, RZ, RZ, UR6 ;  /* 0x00000006ffb37e24 */ /* 0x000fe2000f8e00ff */
[----:B------:R-:W-:Y:S01]  /*4550*/  USHF.L.U64.HI UR4, UR6, 0x8, UR7 ;  /* 0x0000000806047899 */ /* 0x000fe20008010207 */
[----:B------:R-:W-:Y:S01]  /*4560*/  IMAD.WIDE.U32 R4, R175, R20, R218 ;  /* 0x00000014af047225 */ /* 0x000fe200078e00da */
[----:B------:R-:W-:Y:S01]  /*4570*/  ISETP.GT.AND P2, PT, R0, 0x1, P0 ;  /* 0x000000010000780c */ /* 0x000fe20000744270 */
[----:B------:R-:W-:Y:S01]  /*4580*/  BSSY B1, `(.L_x_123) ;  /* 0x000000f000017945 */ /* 0x000fe20003800000 */
[----:B------:R-:W-:Y:S01]  /*4590*/  LEA R170, P1, R179, R8, 0x8 ;  /* 0x00000008b3aa7211 */ /* 0x000fe200078240ff */
[----:B------:R-:W-:-:S02]  /*45a0*/  IMAD.IADD R5, R177, 0x1, R5 ;  /* 0x00000001b1057824 */ /* 0x000fc400078e0205 */
[----:B------:R-:W-:-:S05]  /*45b0*/  IMAD.WIDE.U32 R172, R216, UR43, R4 ;  /* 0x0000002bd8ac7c25 */ /* 0x000fca000f8e0004 */
[----:B------:R-:W-:Y:S02]  /*45c0*/  IADD3 R5, R217, R173, RZ ;  /* 0x000000add9057210 */ /* 0x000fe40007ffe0ff */
[----:B------:R-:W-:-:S04]  /*45d0*/  LEA R4, P3, R172, R14, 0x1 ;  /* 0x0000000eac047211 */ /* 0x000fc800078608ff */
[----:B------:R-:W-:Y:S01]  /*45e0*/  LEA.HI.X R5, R172, R15, R5, 0x1, P3 ;  /* 0x0000000fac057211 */ /* 0x000fe200018f0c05 */
[----:B----4-:R-:W-:-:S04]  /*45f0*/  IMAD.U32 R171, R224, 0x10000, RZ ;  /* 0x00010000e0ab7824 */ /* 0x010fc800078e00ff */
[----:B------:R-:W-:-:S04]  /*4600*/  FMUL R171, R171, R22 ;  /* 0x00000016abab7220 */ /* 0x000fc80000400000 */
[----:B------:R-:W-:-:S05]  /*4610*/  FFMA R171, R120, R19, R171 ;  /* 0x0000001378ab7223 */ /* 0x000fca00000000ab */
[----:B------:R-:W-:Y:S02]  /*4620*/  F2FP.BF16.F32.PACK_AB R120, RZ, R171 ;  /* 0x000000abff78723e */ /* 0x000fe400000010ff */
[----:B------:R-:W-:-:S05]  /*4630*/  IADD3.X R171, R9, UR4, RZ, P1, !PT ;  /* 0x0000000409ab7c10 */ /* 0x000fca0008ffe4ff */
[----:B------:R0:W-:Y:S01]  /*4640*/  @P4 STG.E.U16 desc[UR36][R170.64], R120 ;  /* 0x00000078aa004986 */ /* 0x0001e2000c101524 */
[----:B------:R-:W-:Y:S05]  /*4650*/  @!P2 BRA `(.L_x_124) ;  /* 0x000000000004a947 */ /* 0x000fea0003800000 */
[----:B------:R4:W5:Y:S02]  /*4660*/  LDG.E.LTC128B.U16 R224, desc[UR36][R4.64+0x2] ;  /* 0x0000022404e07981 */ /* 0x000964000c1e1520 */
.L_x_124:
[----:B------:R-:W-:Y:S05]  /*4670*/  BSYNC B1 ;  /* 0x0000000000017941 */ /* 0x000fea0003800000 */
.L_x_123:
[----:B-----5:R-:W-:Y:S01]  /*4680*/  IMAD.U32 R169, R224, 0x10000, RZ ;  /* 0x00010000e0a97824 */ /* 0x020fe200078e00ff */
[----:B------:R-:W-:Y:S01]  /*4690*/  ISETP.GT.AND P1, PT, R3, 0x88, PT ;  /* 0x000000880300780c */ /* 0x000fe20003f24270 */
[----:B------:R-:W-:Y:S01]  /*46a0*/  IMAD.WIDE.U32 R174, R175, R20, R6 ;  /* 0x00000014afae7225 */ /* 0x000fe200078e0006 */
[----:B------:R-:W-:Y:S03]  /*46b0*/  BSSY B1, `(.L_x_125) ;  /* 0x0000012000017945 */ /* 0x000fe60003800000 */
[----:B0-----:R-:W-:Y:S01]  /*46c0*/  FMUL R120, R169, R22 ;  /* 0x00000016a9787220 */ /* 0x001fe20000400000 */
[----:B------:R-:W-:Y:S01]  /*46d0*/  ISETP.GT.AND P3, PT, R0, RZ, P1 ;  /* 0x000000ff0000720c */ /* 0x000fe20000f64270 */
[----:B------:R-:W-:Y:S02]  /*46e0*/  IMAD.IADD R177, R177, 0x1, R175 ;  /* 0x00000001b1b17824 */ /* 0x000fe400078e02af */
[----:B------:R-:W-:Y:S01]  /*46f0*/  FFMA R120, R121, R19, R120 ;  /* 0x0000001379787223 */ /* 0x000fe20000000078 */
[----:B------:R-:W-:-:S02]  /*4700*/  IADD3 R121, P4, R12, R174, RZ ;  /* 0x000000ae0c797210 */ /* 0x000fc40007f9e0ff */
[----:B------:R-:W-:Y:S02]  /*4710*/  IADD3 R174, P5, R218, R174, RZ ;  /* 0x000000aedaae7210 */ /* 0x000fe40007fbe0ff */
[----:B------:R-:W-:Y:S01]  /*4720*/  F2FP.BF16.F32.PACK_AB R169, RZ, R120 ;  /* 0x00000078ffa9723e */ /* 0x000fe200000010ff */
[----:B------:R-:W-:Y:S01]  /*4730*/  IMAD.X R120, R177, 0x1, R11, P4 ;  /* 0x00000001b1787824 */ /* 0x000fe200020e060b */
[----:B------:R-:W-:Y:S01]  /*4740*/  LEA R168, P4, R121, R14, 0x1 ;  /* 0x0000000e79a87211 */ /* 0x000fe200078808ff */
[----:B------:R-:W-:Y:S01]  /*4750*/  IMAD.X R175, R219, 0x1, R177, P5 ;  /* 0x00000001dbaf7824 */ /* 0x000fe200028e06b1 */
[----:B------:R-:W-:Y:S02]  /*4760*/  PRMT R172, R169, 0x7610, R172 ;  /* 0x00007610a9ac7816 */ /* 0x000fe400000000ac */
[----:B------:R-:W-:Y:S01]  /*4770*/  LEA.HI.X R169, R121, R15, R120, 0x1, P4 ;  /* 0x0000000f79a97211 */ /* 0x000fe200020f0c78 */
[----:B------:R-:W-:Y:S02]  /*4780*/  IMAD.MOV.U32 R120, RZ, RZ, R170 ;  /* 0x000000ffff787224 */ /* 0x000fe400078e00aa */
[----:B------:R-:W-:-:S05]  /*4790*/  IMAD.MOV.U32 R121, RZ, RZ, R171 ;  /* 0x000000ffff797224 */ /* 0x000fca00078e00ab */
[----:B------:R0:W-:Y:S01]  /*47a0*/  @P2 STG.E.U16 desc[UR36][R120.64+0x2], R172 ;  /* 0x000002ac78002986 */ /* 0x0001e2000c101524 */
[----:B------:R-:W-:Y:S05]  /*47b0*/  @!P3 BRA `(.L_x_126) ;  /* 0x000000000004b947 */ /* 0x000fea0003800000 */
[----:B------:R0:W5:Y:S02]  /*47c0*/  LDG.E.LTC128B.U16 R224, desc[UR36][R168.64] ;  /* 0x00000024a8e07981 */ /* 0x000164000c1e1520 */
.L_x_126:
[----:B------:R-:W-:Y:S05]  /*47d0*/  BSYNC B1 ;  /* 0x0000000000017941 */ /* 0x000fea0003800000 */
.L_x_125:
[----:B0----5:R-:W-:Y:S01]  /*47e0*/  IMAD.U32 R169, R224, 0x10000, RZ ;  /* 0x00010000e0a97824 */ /* 0x021fe200078e00ff */
[----:B------:R-:W-:Y:S01]  /*47f0*/  IADD3 R172, P2, R170, R225, RZ ;  /* 0x000000e1aaac7210 */ /* 0x000fe20007f5e0ff */
[----:B------:R-:W-:Y:S01]  /*4800*/  IMAD.WIDE.U32 R174, R216, UR43, R174 ;  /* 0x0000002bd8ae7c25 */ /* 0x000fe2000f8e00ae */
[----:B------:R-:W-:Y:S03]  /*4810*/  BSSY B1, `(.L_x_127) ;  /* 0x000000c000017945 */ /* 0x000fe60003800000 */
[----:B------:R-:W-:Y:S01]  /*4820*/  FMUL R169, R169, R22 ;  /* 0x00000016a9a97220 */ /* 0x000fe20000400000 */
[----:B------:R-:W-:Y:S01]  /*4830*/  IMAD.X R173, R171, 0x1, R227, P2 ;  /* 0x00000001abad7824 */ /* 0x000fe200010e06e3 */
[----:B------:R-:W-:Y:S02]  /*4840*/  LEA R168, P4, R174, R14, 0x1 ;  /* 0x0000000eaea87211 */ /* 0x000fe400078808ff */
[----:B------:R-:W-:Y:S01]  /*4850*/  FFMA R169, R122, R19, R169 ;  /* 0x000000137aa97223 */ /* 0x000fe200000000a9 */
[----:B------:R-:W-:-:S04]  /*4860*/  IMAD.IADD R122, R217, 0x1, R175 ;  /* 0x00000001d97a7824 */ /* 0x000fc800078e02af */
[----:B------:R-:W-:Y:S02]  /*4870*/  F2FP.BF16.F32.PACK_AB R175, RZ, R169 ;  /* 0x000000a9ffaf723e */ /* 0x000fe400000010ff */
[----:B------:R-:W-:Y:S02]  /*4880*/  LEA.HI.X R169, R174, R15, R122, 0x1, P4 ;  /* 0x0000000faea97211 */ /* 0x000fe400020f0c7a */
[----:B------:R-:W-:Y:S01]  /*4890*/  ISETP.GT.AND P4, PT, R0, 0x1, P1 ;  /* 0x000000010000780c */ /* 0x000fe20000f84270 */
[----:B------:R0:W-:-:S12]  /*48a0*/  @P3 STG.E.U16 desc[UR36][R172.64], R175 ;  /* 0x000000afac003986 */ /* 0x0001d8000c101524 */
[----:B0-----:R-:W-:Y:S05]  /*48b0*/  @!P4 BRA `(.L_x_128) ;  /* 0x000000000004c947 */ /* 0x001fea0003800000 */
[----:B------:R0:W5:Y:S02]  /*48c0*/  LDG.E.LTC128B.U16 R224, desc[UR36][R168.64+0x2] ;  /* 0x00000224a8e07981 */ /* 0x000164000c1e1520 */
.L_x_128:
[----:B------:R-:W-:Y:S05]  /*48d0*/  BSYNC B1 ;  /* 0x0000000000017941 */ /* 0x000fea0003800000 */
.L_x_127:
[----:B-----5:R-:W-:Y:S01]  /*48e0*/  IMAD.U32 R175, R224, 0x10000, RZ ;  /* 0x00010000e0af7824 */ /* 0x020fe200078e00ff */
[----:B------:R-:W-:Y:S01]  /*48f0*/  ISETP.GT.AND P3, PT, R0, 0x8, P0 ;  /* 0x000000080000780c */ /* 0x000fe20000764270 */
[----:B------:R-:W-:Y:S02]  /*4900*/  BSSY B1, `(.L_x_129) ;  /* 0x0000009000017945 */ /* 0x000fe40003800000 */
[----:B------:R-:W-:-:S04]  /*4910*/  FMUL R122, R175, R22 ;  /* 0x00000016af7a7220 */ /* 0x000fc80000400000 */
[----:B------:R-:W-:Y:S01]  /*4920*/  FFMA R123, R123, R19, R122 ;  /* 0x000000137b7b7223 */ /* 0x000fe2000000007a */
[----:B------:R-:W-:-:S04]  /*4930*/  IADD3 R122, P2, R225, R170, RZ ;  /* 0x000000aae17a7210 */ /* 0x000fc80007f5e0ff */
[----:B------:R-:W-:Y:S02]  /*4940*/  F2FP.BF16.F32.PACK_AB R174, RZ, R123 ;  /* 0x0000007bffae723e */ /* 0x000fe400000010ff */
[----:B------:R-:W-:-:S05]  /*4950*/  IADD3.X R123, R227, R171, RZ, P2, !PT ;  /* 0x000000abe37b7210 */ /* 0x000fca00017fe4ff */
[----:B------:R0:W-:Y:S01]  /*4960*/  @P4 STG.E.U16 desc[UR36][R122.64+0x2], R174 ;  /* 0x000002ae7a004986 */ /* 0x0001e2000c101524 */
[----:B------:R-:W-:Y:S05]  /*4970*/  @!P3 BRA `(.L_x_130) ;  /* 0x000000000004b947 */ /* 0x000fea0003800000 */
[----:B------:R0:W5:Y:S02]  /*4980*/  LDG.E.LTC128B.U16 R224, desc[UR36][R4.64+0x10] ;  /* 0x0000102404e07981 */ /* 0x000164000c1e1520 */
.L_x_130:
[----:B------:R-:W-:Y:S05]  /*4990*/  BSYNC B1 ;  /* 0x0000000000017941 */ /* 0x000fea0003800000 */
.L_x_129:
        /* <DEDUP_REMOVED lines=9> */
.L_x_132:
[----:B------:R-:W-:Y:S05]  /*4a30*/  BSYNC B1 ;  /* 0x0000000000017941 */ /* 0x000fea0003800000 */
.L_x_131:
[----:B0----5:R-:W-:Y:S01]  /*4a40*/  IMAD.U32 R175, R224, 0x10000, RZ ;  /* 0x00010000e0af7824 */ /* 0x021fe200078e00ff */
        /* <DEDUP_REMOVED lines=8> */
.L_x_134:
[----:B------:R-:W-:Y:S05]  /*4ad0*/  BSYNC B1 ;  /* 0x0000000000017941 */ /* 0x000fea0003800000 */
.L_x_133:
[----:B-----5:R-:W-:Y:S01]  /*4ae0*/  IMAD.U32 R125, R224, 0x10000, RZ ;  /* 0x00010000e07d7824 */ /* 0x020fe200078e00ff */
[----:B------:R-:W-:Y:S01]  /*4af0*/  ISETP.GT.AND P2, PT, R0, 0x9, P1 ;  /* 0x000000090000780c */ /* 0x000fe20000f44270 */
[----:B0-----:R-:W-:Y:S01]  /*4b00*/  @P3 IMAD.MOV.U32 R124, RZ, RZ, R172 ;  /* 0x000000ffff7c3224 */ /* 0x001fe200078e00ac */
        /* <DEDUP_REMOVED lines=9> */
.L_x_136:
[----:B------:R-:W-:Y:S05]  /*4ba0*/  BSYNC B1 ;  /* 0x0000000000017941 */ /* 0x000fea0003800000 */
.L_x_135:
        /* <DEDUP_REMOVED lines=9> */
.L_x_138:
[----:B------:R-:W-:Y:S05]  /*4c40*/  BSYNC B1 ;  /* 0x0000000000017941 */ /* 0x000fea0003800000 */
.L_x_137:
        /* <DEDUP_REMOVED lines=12> */
.L_x_140:
[----:B------:R-:W-:Y:S05]  /*4d10*/  BSYNC B1 ;  /* 0x0000000000017941 */ /* 0x000fea0003800000 */
.L_x_139:
        /* <DEDUP_REMOVED lines=9> */
.L_x_142:
[----:B------:R-:W-:Y:S05]  /*4db0*/  BSYNC B1 ;  /* 0x0000000000017941 */ /* 0x000fea0003800000 */
.L_x_141:
[----:B-----5:R-:W-:Y:S01]  /*4dc0*/  SHF.L.U32 R125, R224, 0x10, RZ ;  /* 0x00000010e07d7819 */ /* 0x020fe200000006ff */
[----:B0-----:R-:W-:Y:S01]  /*4dd0*/  @P3 IMAD.MOV.U32 R124, RZ, RZ, R172 ;  /* 0x000000ffff7c3224 */ /* 0x001fe200078e00ac */
        /* <DEDUP_REMOVED lines=10> */
.L_x_144:
[----:B------:R-:W-:Y:S05]  /*4e80*/  BSYNC B1 ;  /* 0x0000000000017941 */ /* 0x000fea0003800000 */
.L_x_143:
        /* <DEDUP_REMOVED lines=9> */
.L_x_146:
[----:B------:R-:W-:Y:S05]  /*4f20*/  BSYNC B1 ;  /* 0x0000000000017941 */ /* 0x000fea0003800000 */
.L_x_145:
        /* <DEDUP_REMOVED lines=12> */
.L_x_148:
[----:B------:R-:W-:Y:S05]  /*4ff0*/  BSYNC B1 ;  /* 0x0000000000017941 */ /* 0x000fea0003800000 */
.L_x_147:
        /* <DEDUP_REMOVED lines=9> */
.L_x_150:
[----:B------:R-:W-:Y:S05]  /*5090*/  BSYNC B1 ;  /* 0x0000000000017941 */ /* 0x000fea0003800000 */
.L_x_149:
        /* <DEDUP_REMOVED lines=12> */
.L_x_152:
[----:B------:R-:W-:Y:S05]  /*5160*/  BSYNC B1 ;  /* 0x0000000000017941 */ /* 0x000fea0003800000 */
.L_x_151:
[----:B0----5:R-:W-:Y:S01]  /*5170*/  SHF.L.U32 R125, R224, 0x10, RZ ;  /* 0x00000010e07d7819 */ /* 0x021fe200000006ff */
[----:B------:R-:W-:Y:S01]  /*5180*/  BSSY B1, `(.L_x_153) ;  /* 0x0000008000017945 */ /* 0x000fe20003800000 */
[----:B------:R-:W-:-:S03]  /*5190*/  ISETP.GT.AND P3, PT, R0, 0x20, P0 ;  /* 0x000000200000780c */ /* 0x000fc60000764270 */
[----:B------:R-:W-:-:S04]  /*51a0*/  FMUL R124, R125, R22 ;  /* 0x000000167d7c7220 */ /* 0x000fc80000400000 */
[----:B------:R-:W-:-:S05]  /*51b0*/  FFMA R124, R135, R19, R124 ;  /* 0x00000013877c7223 */ /* 0x000fca000000007c */
[----:B------:R-:W-:-:S05]  /*51c0*/  F2FP.BF16.F32.PACK_AB R124, RZ, R124 ;  /* 0x0000007cff7c723e */ /* 0x000fca00000010ff */
[----:B------:R0:W-:Y:S01]  /*51d0*/  @P2 STG.E.U16 desc[UR36][R122.64+0x32], R124 ;  /* 0x0000327c7a002986 */ /* 0x0001e2000c101524 */
[----:B------:R-:W-:Y:S05]  /*51e0*/  @!P3 BRA `(.L_x_154) ;  /* 0x000000000004b947 */ /* 0x000fea0003800000 */
[----:B------:R0:W5:Y:S02]  /*51f0*/  LDG.E.LTC128B.U16 R224, desc[UR36][R4.64+0x40] ;  /* 0x0000402404e07981 */ /* 0x000164000c1e1520 */
.L_x_154:
[----:B------:R-:W-:Y:S05]  /*5200*/  BSYNC B1 ;  /* 0x0000000000017941 */ /* 0x000fea0003800000 */
.L_x_153:
        /* <DEDUP_REMOVED lines=12> */
.L_x_156:
[----:B------:R-:W-:Y:S05]  /*52d0*/  BSYNC B1 ;  /* 0x0000000000017941 */ /* 0x000fea0003800000 */
.L_x_155:
        /* <DEDUP_REMOVED lines=9> */
.L_x_158:
[----:B------:R-:W-:Y:S05]  /*5370*/  BSYNC B1 ;  /* 0x0000000000017941 */ /* 0x000fea0003800000 */
.L_x_157:
        /* <DEDUP_REMOVED lines=12> */
.L_x_160:
[----:B------:R-:W-:Y:S05]  /*5440*/  BSYNC B1 ;  /* 0x0000000000017941 */ /* 0x000fea0003800000 */
.L_x_159:
        /* <DEDUP_REMOVED lines=9> */
.L_x_162:
[----:B------:R-:W-:Y:S05]  /*54e0*/  BSYNC B1 ;  /* 0x0000000000017941 */ /* 0x000fea0003800000 */
.L_x_161:
[----:B-----5:R-:W-:Y:S01]  /*54f0*/  IMAD.U32 R125, R224, 0x10000, RZ ;  /* 0x00010000e07d7824 */ /* 0x020fe200078e00ff */
[----:B------:R-:W-:Y:S01]  /*5500*/  ISETP.GT.AND P2, PT, R0, 0x29, P0 ;  /* 0x000000290000780c */ /* 0x000fe20000744270 */
[----:B0-----:R-:W-:Y:S01]  /*5510*/  @P3 IMAD.MOV.U32 R124, RZ, RZ, R170 ;  /* 0x000000ffff7c3224 */ /* 0x001fe200078e00aa */
[----:B------:R-:W-:Y:S01]  /*5520*/  BSSY B1, `(.L_x_163) ;  /* 0x0000009000017945 */ /* 0x000fe20003800000 */
[----:B------:R-:W-:-:S04]  /*5530*/  FMUL R125, R125, R22 ;  /* 0x000000167d7d7220 */ /* 0x000fc80000400000 */
[----:B------:R-:W-:-:S05]  /*5540*/  FFMA R125, R140, R19, R125 ;  /* 0x000000138c7d7223 */ /* 0x000fca000000007d */
[----:B------:R-:W-:-:S04]  /*5550*/  F2FP.BF16.F32.PACK_AB R125, RZ, R125 ;  /* 0x0000007dff7d723e */ /* 0x000fc800000010ff */
[----:B------:R-:W-:Y:S02]  /*5560*/  PRMT R126, R125, 0x7610, R126 ;  /* 0x000076107d7e7816 */ /* 0x000fe4000000007e */
[----:B------:R-:W-:-:S05]  /*5570*/  @P3 MOV R125, R171 ;  /* 0x000000ab007d3202 */ /* 0x000fca0000000f00 */
[----:B------:R0:W-:Y:S01]  /*5580*/  @P3 STG.E.U16 desc[UR36][R124.64+0x50], R126 ;  /* 0x0000507e7c003986 */ /* 0x0001e2000c101524 */
[----:B------:R-:W-:Y:S05]  /*5590*/  @!P2 BRA `(.L_x_164) ;  /* 0x000000000004a947 */ /* 0x000fea0003800000 */
[----:B------:R0:W5:Y:S02]  /*55a0*/  LDG.E.LTC128B.U16 R224, desc[UR36][R4.64+0x52] ;  /* 0x0000522404e07981 */ /* 0x000164000c1e1520 */
.L_x_164:
[----:B------:R-:W-:Y:S05]  /*55b0*/  BSYNC B1 ;  /* 0x0000000000017941 */ /* 0x000fea0003800000 */
.L_x_163:
        /* <DEDUP_REMOVED lines=9> */
.L_x_166:
[----:B------:R-:W-:Y:S05]  /*5650*/  BSYNC B1 ;  /* 0x0000000000017941 */ /* 0x000fea0003800000 */
.L_x_165:
        /* <DEDUP_REMOVED lines=12> */
.L_x_168:
[----:B------:R-:W-:Y:S05]  /*5720*/  BSYNC B1 ;  /* 0x0000000000017941 */ /* 0x000fea0003800000 */
.L_x_167:
        /* <DEDUP_REMOVED lines=9> */
.L_x_170:
[----:B------:R-:W-:Y:S05]  /*57c0*/  BSYNC B1 ;  /* 0x0000000000017941 */ /* 0x000fea0003800000 */
.L_x_169:
        /* <DEDUP_REMOVED lines=12> */
.L_x_172:
[----:B------:R-:W-:Y:S05]  /*5890*/  BSYNC B1 ;  /* 0x0000000000017941 */ /* 0x000fea0003800000 */
.L_x_171:
        /* <DEDUP_REMOVED lines=9> */
.L_x_174:
[----:B------:R-:W-:Y:S05]  /*5930*/  BSYNC B1 ;  /* 0x0000000000017941 */ /* 0x000fea0003800000 */
.L_x_173:
[----:B-----5:R-:W-:Y:S01]  /*5940*/  IMAD.U32 R125, R224, 0x10000, RZ ;  /* 0x00010000e07d7824 */ /* 0x020fe200078e00ff */
[----:B0-----:R-:W-:Y:S01]  /*5950*/  @P3 MOV R124, R172 ;  /* 0x000000ac007c3202 */ /* 0x001fe20000000f00 */
[----:B------:R-:W-:Y:S01]  /*5960*/  BSSY B1, `(.L_x_175) ;  /* 0x000000a000017945 */ /* 0x000fe20003800000 */
[----:B------:R-:W-:Y:S01]  /*5970*/  ISETP.GT.AND P2, PT, R0, 0x31, P1 ;  /* 0x000000310000780c */ /* 0x000fe20000f44270 */
        /* <DEDUP_REMOVED lines=8> */
.L_x_176:
[----:B------:R-:W-:Y:S05]  /*5a00*/  BSYNC B1 ;  /* 0x0000000000017941 */ /* 0x000fea0003800000 */
.L_x_175:
        /* <DEDUP_REMOVED lines=9> */
.L_x_178:
[----:B------:R-:W-:Y:S05]  /*5aa0*/  BSYNC B1 ;  /* 0x0000000000017941 */ /* 0x000fea0003800000 */
.L_x_177:
        /* <DEDUP_REMOVED lines=12> */
.L_x_180:
[----:B------:R-:W-:Y:S05]  /*5b70*/  BSYNC B1 ;  /* 0x0000000000017941 */ /* 0x000fea0003800000 */
.L_x_179:
        /* <DEDUP_REMOVED lines=9> */
.L_x_182:
[----:B------:R-:W-:Y:S05]  /*5c10*/  BSYNC B1 ;  /* 0x0000000000017941 */ /* 0x000fea0003800000 */
.L_x_181:
        /* <DEDUP_REMOVED lines=12> */
.L_x_184:
[----:B------:R-:W-:Y:S05]  /*5ce0*/  BSYNC B1 ;  /* 0x0000000000017941 */ /* 0x000fea0003800000 */
.L_x_183:
        /* <DEDUP_REMOVED lines=9> */
.L_x_186:
[----:B------:R-:W-:Y:S05]  /*5d80*/  BSYNC B1 ;  /* 0x0000000000017941 */ /* 0x000fea0003800000 */
.L_x_185:
        /* <DEDUP_REMOVED lines=12> */
.L_x_188:
[----:B------:R-:W-:Y:S05]  /*5e50*/  BSYNC B1 ;  /* 0x0000000000017941 */ /* 0x000fea0003800000 */
.L_x_187:
        /* <DEDUP_REMOVED lines=9> */
.L_x_190:
[----:B------:R-:W-:Y:S05]  /*5ef0*/  BSYNC B1 ;  /* 0x0000000000017941 */ /* 0x000fea0003800000 */
.L_x_189:
        /* <DEDUP_REMOVED lines=12> */
.L_x_192:
[----:B------:R-:W-:Y:S05]  /*5fc0*/  BSYNC B1 ;  /* 0x0000000000017941 */ /* 0x000fea0003800000 */
.L_x_191:
        /* <DEDUP_REMOVED lines=9> */
.L_x_194:
[----:B------:R-:W-:Y:S05]  /*6060*/  BSYNC B1 ;  /* 0x0000000000017941 */ /* 0x000fea0003800000 */
.L_x_193:
        /* <DEDUP_REMOVED lines=12> */
.L_x_196:
[----:B------:R-:W-:Y:S05]  /*6130*/  BSYNC B1 ;  /* 0x0000000000017941 */ /* 0x000fea0003800000 */
.L_x_195:
        /* <DEDUP_REMOVED lines=9> */
.L_x_198:
[----:B------:R-:W-:Y:S05]  /*61d0*/  BSYNC B1 ;  /* 0x0000000000017941 */ /* 0x000fea0003800000 */
.L_x_197:
        /* <DEDUP_REMOVED lines=12> */
.L_x_200:
[----:B------:R-:W-:Y:S05]  /*62a0*/  BSYNC B1 ;  /* 0x0000000000017941 */ /* 0x000fea0003800000 */
.L_x_199:
        /* <DEDUP_REMOVED lines=9> */
.L_x_202:
[----:B------:R-:W-:Y:S05]  /*6340*/  BSYNC B1 ;  /* 0x0000000000017941 */ /* 0x000fea0003800000 */
.L_x_201:
        /* <DEDUP_REMOVED lines=12> */
.L_x_204:
[----:B------:R-:W-:Y:S05]  /*6410*/  BSYNC B1 ;  /* 0x0000000000017941 */ /* 0x000fea0003800000 */
.L_x_203:
        /* <DEDUP_REMOVED lines=9> */
.L_x_206:
[----:B------:R-:W-:Y:S05]  /*64b0*/  BSYNC B1 ;  /* 0x0000000000017941 */ /* 0x000fea0003800000 */
.L_x_205:
        /* <DEDUP_REMOVED lines=12> */
.L_x_208:
[----:B------:R-:W-:Y:S05]  /*6580*/  BSYNC B1 ;  /* 0x0000000000017941 */ /* 0x000fea0003800000 */
.L_x_207:
        /* <DEDUP_REMOVED lines=9> */
.L_x_210:
[----:B------:R-:W-:Y:S05]  /*6620*/  BSYNC B1 ;  /* 0x0000000000017941 */ /* 0x000fea0003800000 */
.L_x_209:
        /* <DEDUP_REMOVED lines=9> */
.L_x_212:
[----:B------:R-:W-:Y:S05]  /*66c0*/  BSYNC B1 ;  /* 0x0000000000017941 */ /* 0x000fea0003800000 */
.L_x_211:
[----:B0---45:R-:W-:Y:S01]  /*66d0*/  IMAD.U32 R5, R224, 0x10000, RZ ;  /* 0x00010000e0057824 */ /* 0x031fe200078e00ff */
        /* <DEDUP_REMOVED lines=8> */
.L_x_214:
[----:B------:R-:W-:Y:S05]  /*6760*/  BSYNC B1 ;  /* 0x0000000000017941 */ /* 0x000fea0003800000 */
.L_x_213:
[----:B-----5:R-:W-:Y:S01]  /*6770*/  IMAD.U32 R5, R224, 0x10000, RZ ;  /* 0x00010000e0057824 */ /* 0x020fe200078e00ff */
[----:B------:R-:W-:Y:S01]  /*6780*/  ISETP.GT.AND P1, PT, R0, 0x59, P1 ;  /* 0x000000590000780c */ /* 0x000fe20000f24270 */
[----:B------:R-:W-:Y:S01]  /*6790*/  BSSY B1, `(.L_x_215) ;  /* 0x0000009000017945 */ /* 0x000fe20003800000 */
[----:B------:R-:W-:Y:S01]  /*67a0*/  IADD3 R131, P0, R23, 0x100, RZ ;  /* 0x0000010017837810 */ /* 0x000fe20007f1e0ff */
[----:B------:R-:W-:-:S04]  /*67b0*/  FMUL R5, R5, R22 ;  /* 0x0000001605057220 */ /* 0x000fc80000400000 */
[----:B------:R-:W-:Y:S01]  /*67c0*/  FFMA R5, R166, R19, R5 ;  /* 0x00000013a6057223 */ /* 0x000fe20000000005 */
[----:B0-----:R-:W-:-:S04]  /*67d0*/  IMAD.X R121, RZ, RZ, UR9, P0 ;  /* 0x00000009ff797e24 */ /* 0x001fc800080e06ff */
[----:B------:R-:W-:-:S05]  /*67e0*/  F2FP.BF16.F32.PACK_AB R5, RZ, R5 ;  /* 0x00000005ff05723e */ /* 0x000fca00000010ff */
[----:B------:R0:W-:Y:S01]  /*67f0*/  @P2 STG.E.U16 desc[UR36][R172.64+0xb0], R5 ;  /* 0x0000b005ac002986 */ /* 0x0001e2000c101524 */
[----:B------:R-:W-:Y:S05]  /*6800*/  @!P1 BRA `(.L_x_216) ;  /* 0x0000000000049947 */ /* 0x000fea0003800000 */
[----:B------:R0:W5:Y:S02]  /*6810*/  LDG.E.LTC128B.U16 R224, desc[UR36][R168.64+0xb2] ;  /* 0x0000b224a8e07981 */ /* 0x000164000c1e1520 */
.L_x_216:
[----:B------:R-:W-:Y:S05]  /*6820*/  BSYNC B1 ;  /* 0x0000000000017941 */ /* 0x000fea0003800000 */
.L_x_215:
        /* <DEDUP_REMOVED lines=13> */
[----:B------:R-:W2:Y:S01]  /*6900*/  @P4 LDG.E.LTC128B.U16 R224, desc[UR36][R120.64] ;  /* 0x0000002478e04981 */ /* 0x000ea2000c1e1520 */
[----:B------:R-:W-:Y:S01]  /*6910*/  IMAD.U32 R133, RZ, RZ, UR6 ;  /* 0x00000006ff857e24 */ /* 0x000fe2000f8e00ff */
[----:B------:R-:W-:Y:S01]  /*6920*/  USHF.L.U64.HI UR4, UR6, 0x9, UR7 ;  /* 0x0000000906047899 */ /* 0x000fe20008010207 */
[----:B------:R-:W-:Y:S01]  /*6930*/  IMAD.WIDE.U32 R4, R131, R20, R218 ;  /* 0x0000001483047225 */ /* 0x000fe200078e00da */
[----:B------:R-:W-:Y:S01]  /*6940*/  ISETP.GT.AND P2, PT, R0, 0x1, P0 ;  /* 0x000000010000780c */ /* 0x000fe20000744270 */
[----:B------:R-:W-:Y:S02]  /*6950*/  BSSY B1, `(.L_x_217) ;  /* 0x000000f000017945 */ /* 0x000fe40003800000 */
[----:B------:R-:W-:Y:S01]  /*6960*/  IMAD.IADD R5, R129, 0x1, R5 ;  /* 0x0000000181057824 */ /* 0x000fe200078e0205 */
[----:B0-----:R-:W-:Y:S01]  /*6970*/  LEA R122, P1, R133, R8, 0x9 ;  /* 0x00000008857a7211 */ /* 0x001fe200078248ff */
[----:B------:R-:W-:-:S03]  /*6980*/  IMAD.WIDE.U32 R124, R216, UR43, R4 ;  /* 0x0000002bd87c7c25 */ /* 0x000fc6000f8e0004 */
[----:B------:R-:W-:Y:S02]  /*6990*/  IADD3.X R123, R9, UR4, RZ, P1, !PT ;  /* 0x00000004097b7c10 */ /* 0x000fe40008ffe4ff */
[----:B------:R-:W-:Y:S02]  /*69a0*/  IADD3 R5, R217, R125, RZ ;  /* 0x0000007dd9057210 */ /* 0x000fe40007ffe0ff */
[----:B------:R-:W-:-:S04]  /*69b0*/  LEA R4, P3, R124, R14, 0x1 ;  /* 0x0000000e7c047211 */ /* 0x000fc800078608ff */
[----:B------:R-:W-:Y:S01]  /*69c0*/  LEA.HI.X R5, R124, R15, R5, 0x1, P3 ;  /* 0x0000000f7c057211 */ /* 0x000fe200018f0c05 */
[----:B--2---:R-:W-:-:S04]  /*69d0*/  IMAD.U32 R127, R224, 0x10000, RZ ;  /* 0x00010000e07f7824 */ /* 0x004fc800078e00ff */
[----:B------:R-:W-:-:S04]  /*69e0*/  FMUL R127, R127, R22 ;  /* 0x000000167f7f7220 */ /* 0x000fc80000400000 */
[----:B------:R-:W-:-:S05]  /*69f0*/  FFMA R127, R72, R19, R127 ;  /* 0x00000013487f7223 */ /* 0x000fca000000007f */
[----:B------:R-:W-:-:S05]  /*6a00*/  F2FP.BF16.F32.PACK_AB R127, RZ, R127 ;  /* 0x0000007fff7f723e */ /* 0x000fca00000010ff */
[----:B------:R0:W-:Y:S01]  /*6a10*/  @P4 STG.E.U16 desc[UR36][R122.64], R127 ;  /* 0x0000007f7a004986 */ /* 0x0001e2000c101524 */
[----:B------:R-:W-:Y:S05]  /*6a20*/  @!P2 BRA `(.L_x_218) ;  /* 0x000000000004a947 */ /* 0x000fea0003800000 */
[----:B------:R2:W5:Y:S02]  /*6a30*/  LDG.E.LTC128B.U16 R224, desc[UR36][R4.64+0x2] ;  /* 0x0000022404e07981 */ /* 0x000564000c1e1520 */
.L_x_218:
[----:B------:R-:W-:Y:S05]  /*6a40*/  BSYNC B1 ;  /* 0x0000000000017941 */ /* 0x000fea0003800000 */
.L_x_217:
[----:B-----5:R-:W-:Y:S01]  /*6a50*/  IMAD.U32 R121, R224, 0x10000, RZ ;  /* 0x00010000e0797824 */ /* 0x020fe200078e00ff */
[----:B------:R-:W-:Y:S01]  /*6a60*/  ISETP.GT.AND P1, PT, R3, 0x108, PT ;  /* 0x000001080300780c */ /* 0x000fe20003f24270 */
[----:B0-----:R-:W-:Y:S01]  /*6a70*/  IMAD.WIDE.U32 R126, R131, R20, R6 ;  /* 0x00000014837e7225 */ /* 0x001fe200078e0006 */
[----:B------:R-:W-:Y:S03]  /*6a80*/  BSSY B1, `(.L_x_219) ;  /* 0x0000012000017945 */ /* 0x000fe60003800000 */
[----:B------:R-:W-:Y:S01]  /*6a90*/  FMUL R72, R121, R22 ;  /* 0x0000001679487220 */ /* 0x000fe20000400000 */
        /* <DEDUP_REMOVED lines=16> */
.L_x_220:
[----:B------:R-:W-:Y:S05]  /*6ba0*/  BSYNC B1 ;  /* 0x0000000000017941 */ /* 0x000fea0003800000 */
.L_x_219:
        /* <DEDUP_REMOVED lines=15> */
.L_x_222:
[----:B------:R-:W-:Y:S05]  /*6ca0*/  BSYNC B1 ;  /* 0x0000000000017941 */ /* 0x000fea0003800000 */
.L_x_221:
        /* <DEDUP_REMOVED lines=11> */
.L_x_224:
[----:B------:R-:W-:Y:S05]  /*6d60*/  BSYNC B1 ;  /* 0x0000000000017941 */ /* 0x000fea0003800000 */
.L_x_223:
        /* <DEDUP_REMOVED lines=9> */
.L_x_226:
[----:B------:R-:W-:Y:S05]  /*6e00*/  BSYNC B1 ;  /* 0x0000000000017941 */ /* 0x000fea0003800000 */
.L_x_225:
        /* <DEDUP_REMOVED lines=9> */
.L_x_228:
[----:B------:R-:W-:Y:S05]  /*6ea0*/  BSYNC B1 ;  /* 0x0000000000017941 */ /* 0x000fea0003800000 */
.L_x_227:
        /* <DEDUP_REMOVED lines=12> */
.L_x_230:
[----:B------:R-:W-:Y:S05]  /*6f70*/  BSYNC B1 ;  /* 0x0000000000017941 */ /* 0x000fea0003800000 */
.L_x_229:
        /* <DEDUP_REMOVED lines=9> */
.L_x_232:
[----:B------:R-:W-:Y:S05]  /*7010*/  BSYNC B1 ;  /* 0x0000000000017941 */ /* 0x000fea0003800000 */
.L_x_231:
        /* <DEDUP_REMOVED lines=12> */
.L_x_234:
[----:B------:R-:W-:Y:S05]  /*70e0*/  BSYNC B1 ;  /* 0x0000000000017941 */ /* 0x000fea0003800000 */
.L_x_233:
        /* <DEDUP_REMOVED lines=9> */
.L_x_236:
[----:B------:R-:W-:Y:S05]  /*7180*/  BSYNC B1 ;  /* 0x0000000000017941 */ /* 0x000fea0003800000 */
.L_x_235:
        /* <DEDUP_REMOVED lines=12> */
.L_x_238:
[----:B------:R-:W-:Y:S05]  /*7250*/  BSYNC B1 ;  /* 0x0000000000017941 */ /* 0x000fea0003800000 */
.L_x_237:
        /* <DEDUP_REMOVED lines=9> */
.L_x_240:
[----:B------:R-:W-:Y:S05]  /*72f0*/  BSYNC B1 ;  /* 0x0000000000017941 */ /* 0x000fea0003800000 */
.L_x_239:
        /* <DEDUP_REMOVED lines=12> */
.L_x_242:
[----:B------:R-:W-:Y:S05]  /*73c0*/  BSYNC B1 ;  /* 0x0000000000017941 */ /* 0x000fea0003800000 */
.L_x_241:
        /* <DEDUP_REMOVED lines=9> */
.L_x_244:
[----:B------:R-:W-:Y:S05]  /*7460*/  BSYNC B1 ;  /* 0x0000000000017941 */ /* 0x000fea0003800000 */
.L_x_243:
        /* <DEDUP_REMOVED lines=12> */
.L_x_246:
[----:B------:R-:W-:Y:S05]  /*7530*/  BSYNC B1 ;  /* 0x0000000000017941 */ /* 0x000fea0003800000 */
.L_x_245:
        /* <DEDUP_REMOVED lines=9> */
.L_x_248:
[----:B------:R-:W-:Y:S05]  /*75d0*/  BSYNC B1 ;  /* 0x0000000000017941 */ /* 0x000fea0003800000 */
.L_x_247:
        /* <DEDUP_REMOVED lines=12> */
.L_x_250:
[----:B------:R-:W-:Y:S05]  /*76a0*/  BSYNC B1 ;  /* 0x0000000000017941 */ /* 0x000fea0003800000 */
.L_x_249:
        /* <DEDUP_REMOVED lines=9> */
.L_x_252:
[----:B------:R-:W-:Y:S05]  /*7740*/  BSYNC B1 ;  /* 0x0000000000017941 */ /* 0x000fea0003800000 */
.L_x_251:
        /* <DEDUP_REMOVED lines=12> */
.L_x_254:
[----:B------:R-:W-:Y:S05]  /*7810*/  BSYNC B1 ;  /* 0x0000000000017941 */ /* 0x000fea0003800000 */
.L_x_253:
        /* <DEDUP_REMOVED lines=9> */
.L_x_256:
[----:B------:R-:W-:Y:S05]  /*78b0*/  BSYNC B1 ;  /* 0x0000000000017941 */ /* 0x000fea0003800000 */
.L_x_255:
        /* <DEDUP_REMOVED lines=12> */
.L_x_258:
[----:B------:R-:W-:Y:S05]  /*7980*/  BSYNC B1 ;  /* 0x0000000000017941 */ /* 0x000fea0003800000 */
.L_x_257:
        /* <DEDUP_REMOVED lines=9> */
.L_x_260:
[----:B------:R-:W-:Y:S05]  /*7a20*/  BSYNC B1 ;  /* 0x0000000000017941 */ /* 0x000fea0003800000 */
.L_x_259:
        /* <DEDUP_REMOVED lines=12> */
.L_x_262:
[----:B------:R-:W-:Y:S05]  /*7af0*/  BSYNC B1 ;  /* 0x0000000000017941 */ /* 0x000fea0003800000 */
.L_x_261:
        /* <DEDUP_REMOVED lines=9> */
.L_x_264:
[----:B------:R-:W-:Y:S05]  /*7b90*/  BSYNC B1 ;  /* 0x0000000000017941 */ /* 0x000fea0003800000 */
.L_x_263:
        /* <DEDUP_REMOVED lines=12> */
.L_x_266:
[----:B------:R-:W-:Y:S05]  /*7c60*/  BSYNC B1 ;  /* 0x0000000000017941 */ /* 0x000fea0003800000 */
.L_x_265:
        /* <DEDUP_REMOVED lines=9> */
.L_x_268:
[----:B------:R-:W-:Y:S05]  /*7d00*/  BSYNC B1 ;  /* 0x0000000000017941 */ /* 0x000fea0003800000 */
.L_x_267:
        /* <DEDUP_REMOVED lines=12> */
.L_x_270:
[----:B------:R-:W-:Y:S05]  /*7dd0*/  BSYNC B1 ;  /* 0x0000000000017941 */ /* 0x000fea0003800000 */
.L_x_269:
        /* <DEDUP_REMOVED lines=9> */
.L_x_272:
[----:B------:R-:W-:Y:S05]  /*7e70*/  BSYNC B1 ;  /* 0x0000000000017941 */ /* 0x000fea0003800000 */
.L_x_271:
        /* <DEDUP_REMOVED lines=12> */
.L_x_274:
[----:B------:R-:W-:Y:S05]  /*7f40*/  BSYNC B1 ;  /* 0x0000000000017941 */ /* 0x000fea0003800000 */
.L_x_273:
        /* <DEDUP_REMOVED lines=9> */
.L_x_276:
[----:B------:R-:W-:Y:S05]  /*7fe0*/  BSYNC B1 ;  /* 0x0000000000017941 */ /* 0x000fea0003800000 */
.L_x_275:
        /* <DEDUP_REMOVED lines=12> */
.L_x_278:
[----:B------:R-:W-:Y:S05]  /*80b0*/  BSYNC B1 ;  /* 0x0000000000017941 */ /* 0x000fea0003800000 */
.L_x_277:
        /* <DEDUP_REMOVED lines=9> */
.L_x_280:
[----:B------:R-:W-:Y:S05]  /*8150*/  BSYNC B1 ;  /* 0x0000000000017941 */ /* 0x000fea0003800000 */
.L_x_279:
        /* <DEDUP_REMOVED lines=12> */
.L_x_282:
[----:B------:R-:W-:Y:S05]  /*8220*/  BSYNC B1 ;  /* 0x0000000000017941 */ /* 0x000fea0003800000 */
.L_x_281:
        /* <DEDUP_REMOVED lines=9> */
.L_x_284:
[----:B------:R-:W-:Y:S05]  /*82c0*/  BSYNC B1 ;  /* 0x0000000000017941 */ /* 0x000fea0003800000 */
.L_x_283:
        /* <DEDUP_REMOVED lines=12> */
.L_x_286:
[----:B------:R-:W-:Y:S05]  /*8390*/  BSYNC B1 ;  /* 0x0000000000017941 */ /* 0x000fea0003800000 */
.L_x_285:
        /* <DEDUP_REMOVED lines=9> */
.L_x_288:
[----:B------:R-:W-:Y:S05]  /*8430*/  BSYNC B1 ;  /* 0x0000000000017941 */ /* 0x000fea0003800000 */
.L_x_287:
        /* <DEDUP_REMOVED lines=12> */
.L_x_290:
[----:B------:R-:W-:Y:S05]  /*8500*/  BSYNC B1 ;  /* 0x0000000000017941 */ /* 0x000fea0003800000 */
.L_x_289:
        /* <DEDUP_REMOVED lines=9> */
.L_x_292:
[----:B------:R-:W-:Y:S05]  /*85a0*/  BSYNC B1 ;  /* 0x0000000000017941 */ /* 0x000fea0003800000 */
.L_x_291:
        /* <DEDUP_REMOVED lines=12> */
.L_x_294:
[----:B------:R-:W-:Y:S05]  /*8670*/  BSYNC B1 ;  /* 0x0000000000017941 */ /* 0x000fea0003800000 */
.L_x_293:
        /* <DEDUP_REMOVED lines=9> */
.L_x_296:
[----:B------:R-:W-:Y:S05]  /*8710*/  BSYNC B1 ;  /* 0x0000000000017941 */ /* 0x000fea0003800000 */
.L_x_295:
        /* <DEDUP_REMOVED lines=12> */
.L_x_298:
[----:B------:R-:W-:Y:S05]  /*87e0*/  BSYNC B1 ;  /* 0x0000000000017941 */ /* 0x000fea0003800000 */
.L_x_297:
        /* <DEDUP_REMOVED lines=9> */
.L_x_300:
[----:B------:R-:W-:Y:S05]  /*8880*/  BSYNC B1 ;  /* 0x0000000000017941 */ /* 0x000fea0003800000 */
.L_x_299:
        /* <DEDUP_REMOVED lines=12> */
.L_x_302:
[----:B------:R-:W-:Y:S05]  /*8950*/  BSYNC B1 ;  /* 0x0000000000017941 */ /* 0x000fea0003800000 */
.L_x_301:
        /* <DEDUP_REMOVED lines=9> */
.L_x_304:
[----:B------:R-:W-:Y:S05]  /*89f0*/  BSYNC B1 ;  /* 0x0000000000017941 */ /* 0x000fea0003800000 */
.L_x_303:
        /* <DEDUP_REMOVED lines=9> */
.L_x_306:
[----:B------:R-:W-:Y:S05]  /*8a90*/  BSYNC B1 ;  /* 0x0000000000017941 */ /* 0x000fea0003800000 */
.L_x_305:
[----:B0-2--5:R-:W-:Y:S01]  /*8aa0*/  IMAD.U32 R5, R224, 0x10000, RZ ;  /* 0x00010000e0057824 */ /* 0x025fe200078e00ff */
        /* <DEDUP_REMOVED lines=8> */
.L_x_308:
[----:B------:R-:W-:Y:S05]  /*8b30*/  BSYNC B1 ;  /* 0x0000000000017941 */ /* 0x000fea0003800000 */
.L_x_307:
[----:B-----5:R-:W-:Y:S01]  /*8b40*/  IMAD.U32 R5, R224, 0x10000, RZ ;  /* 0x00010000e0057824 */ /* 0x020fe200078e00ff */
[----:B------:R-:W-:Y:S01]  /*8b50*/  ISETP.GT.AND P1, PT, R0, 0x59, P1 ;  /* 0x000000590000780c */ /* 0x000fe20000f24270 */
[----:B------:R-:W-:Y:S01]  /*8b60*/  BSSY B1, `(.L_x_309) ;  /* 0x0000009000017945 */ /* 0x000fe20003800000 */
[----:B------:R-:W-:Y:S01]  /*8b70*/  IADD3 R79, P0, R23, 0x180, RZ ;  /* 0x00000180174f7810 */ /* 0x000fe20007f1e0ff */
[----:B------:R-:W-:-:S04]  /*8b80*/  FMUL R5, R5, R22 ;  /* 0x0000001605057220 */ /* 0x000fc80000400000 */
[----:B------:R-:W-:Y:S01]  /*8b90*/  FFMA R5, R118, R19, R5 ;  /* 0x0000001376057223 */ /* 0x000fe20000000005 */
[----:B------:R-:W-:-:S04]  /*8ba0*/  IMAD.X R23, RZ, RZ, UR9, P0 ;  /* 0x00000009ff177e24 */ /* 0x000fc800080e06ff */
[----:B------:R-:W-:-:S05]  /*8bb0*/  F2FP.BF16.F32.PACK_AB R5, RZ, R5 ;  /* 0x00000005ff05723e */ /* 0x000fca00000010ff */
[----:B------:R0:W-:Y:S01]  /*8bc0*/  @P2 STG.E.U16 desc[UR36][R124.64+0xb0], R5 ;  /* 0x0000b0057c002986 */ /* 0x0001e2000c101524 */
[----:B------:R-:W-:Y:S05]  /*8bd0*/  @!P1 BRA `(.L_x_310) ;  /* 0x0000000000049947 */ /* 0x000fea0003800000 */
[----:B------:R0:W5:Y:S02]  /*8be0*/  LDG.E.LTC128B.U16 R224, desc[UR36][R120.64+0xb2] ;  /* 0x0000b22478e07981 */ /* 0x000164000c1e1520 */
.L_x_310:
[----:B------:R-:W-:Y:S05]  /*8bf0*/  BSYNC B1 ;  /* 0x0000000000017941 */ /* 0x000fea0003800000 */
.L_x_309:
        /* <DEDUP_REMOVED lines=13> */
[----:B------:R1:W2:Y:S01]  /*8cd0*/  @P4 LDG.E.LTC128B.U16 R224, desc[UR36][R72.64] ;  /* 0x0000002448e04981 */ /* 0x0002a2000c1e1520 */
[----:B------:R-:W-:Y:S01]  /*8ce0*/  IMAD.WIDE.U32 R4, R79, R20, R218 ;  /* 0x000000144f047225 */ /* 0x000fe200078e00da */
[----:B------:R-:W-:Y:S01]  /*8cf0*/  UIMAD UR4, UR7, 0x300, URZ ;  /* 0x00000300070478a4 */ /* 0x000fe2000f8e023f */
[----:B------:R-:W-:Y:S01]  /*8d00*/  ISETP.GT.AND P3, PT, R0, 0x1, P0 ;  /* 0x000000010000780c */ /* 0x000fe20000764270 */
[----:B------:R-:W-:Y:S01]  /*8d10*/  BSSY B1, `(.L_x_311) ;  /* 0x0000013000017945 */ /* 0x000fe20003800000 */
[----:B------:R-:W-:Y:S02]  /*8d20*/  IMAD.IADD R5, R23, 0x1, R5 ;  /* 0x0000000117057824 */ /* 0x000fe400078e0205 */
[----:B------:R-:W-:-:S02]  /*8d30*/  IMAD.U32 R81, RZ, RZ, UR6 ;  /* 0x00000006ff517e24 */ /* 0x000fc4000f8e00ff */
[----:B------:R-:W-:Y:S01]  /*8d40*/  IMAD.WIDE.U32 R76, R216, UR43, R4 ;  /* 0x0000002bd84c7c25 */ /* 0x000fe2000f8e0004 */
[----:B------:R-:W-:-:S03]  /*8d50*/  MOV R4, R8 ;  /* 0x0000000800047202 */ /* 0x000fc60000000f00 */
[----:B------:R-:W-:Y:S01]  /*8d60*/  IMAD.MOV.U32 R5, RZ, RZ, R9 ;  /* 0x000000ffff057224 */ /* 0x000fe200078e0009 */
[----:B------:R-:W-:Y:S01]  /*8d70*/  LEA R8, P1, R76, R14, 0x1 ;  /* 0x0000000e4c087211 */ /* 0x000fe200078208ff */
[----:B------:R-:W-:Y:S02]  /*8d80*/  IMAD.IADD R9, R217, 0x1, R77 ;  /* 0x00000001d9097824 */ /* 0x000fe400078e024d */
[----:B------:R-:W-:-:S03]  /*8d90*/  IMAD.WIDE.U32 R4, R81, 0x300, R4 ;  /* 0x0000030051047825 */ /* 0x000fc600078e0004 */
[----:B------:R-:W-:Y:S01]  /*8da0*/  LEA.HI.X R9, R76, R15, R9, 0x1, P1 ;  /* 0x0000000f4c097211 */ /* 0x000fe200008f0c09 */
[----:B-1----:R-:W-:Y:S02]  /*8db0*/  VIADD R73, R5, UR4 ;  /* 0x0000000405497c36 */ /* 0x002fe40008000000 */
[----:B------:R-:W-:Y:S02]  /*8dc0*/  @P4 IMAD.MOV.U32 R72, RZ, RZ, R4 ;  /* 0x000000ffff484224 */ /* 0x000fe400078e0004 */
[----:B--2---:R-:W-:-:S04]  /*8dd0*/  IMAD.U32 R21, R224, 0x10000, RZ ;  /* 0x00010000e0157824 */ /* 0x004fc800078e00ff */
[----:B------:R-:W-:-:S04]  /*8de0*/  FMUL R21, R21, R22 ;  /* 0x0000001615157220 */ /* 0x000fc80000400000 */
[----:B------:R-:W-:-:S05]  /*8df0*/  FFMA R21, R24, R19, R21 ;  /* 0x0000001318157223 */ /* 0x000fca0000000015 */
[----:B------:R-:W-:-:S05]  /*8e00*/  F2FP.BF16.F32.PACK_AB R21, RZ, R21 ;  /* 0x00000015ff15723e */ /* 0x000fca00000010ff */
[----:B------:R0:W-:Y:S01]  /*8e10*/  @P4 STG.E.U16 desc[UR36][R72.64], R21 ;  /* 0x0000001548004986 */ /* 0x0001e2000c101524 */
[----:B------:R-:W-:Y:S05]  /*8e20*/  @!P3 BRA `(.L_x_312) ;  /* 0x000000000004b947 */ /* 0x000fea0003800000 */
[----:B------:R1:W5:Y:S02]  /*8e30*/  LDG.E.LTC128B.U16 R224, desc[UR36][R8.64+0x2] ;  /* 0x0000022408e07981 */ /* 0x000364000c1e1520 */
.L_x_312:
[----:B------:R-:W-:Y:S05]  /*8e40*/  BSYNC B1 ;  /* 0x0000000000017941 */ /* 0x000fea0003800000 */
.L_x_311:
[----:B------:R-:W-:Y:S01]  /*8e50*/  IMAD.WIDE.U32 R6, R79, R20, R6 ;  /* 0x000000144f067225 */ /* 0x000fe200078e0006 */
[----:B------:R-:W-:Y:S01]  /*8e60*/  ISETP.GT.AND P1, PT, R3, 0x188, PT ;  /* 0x000001880300780c */ /* 0x000fe20003f24270 */
[----:B------:R-:W-:Y:S02]  /*8e70*/  BSSY B1, `(.L_x_313) ;  /* 0x0000012000017945 */ /* 0x000fe40003800000 */
[----:B-----5:R-:W-:Y:S01]  /*8e80*/  IMAD.U32 R13, R224, 0x10000, RZ ;  /* 0x00010000e00d7824 */ /* 0x020fe200078e00ff */
[----:B------:R-:W-:Y:S01]  /*8e90*/  IADD3 R12, P4, R12, R6, RZ ;  /* 0x000000060c0c7210 */ /* 0x000fe20007f9e0ff */
[----:B------:R-:W-:Y:S01]  /*8ea0*/  IMAD.IADD R23, R23, 0x1, R7 ;  /* 0x0000000117177824 */ /* 0x000fe200078e0207 */
[----:B------:R-:W-:Y:S01]  /*8eb0*/  ISETP.GT.AND P2, PT, R0, RZ, P1 ;  /* 0x000000ff0000720c */ /* 0x000fe20000f44270 */
[----:B------:R-:W-:Y:S01]  /*8ec0*/  FMUL R10, R13, R22 ;  /* 0x000000160d0a7220 */ /* 0x000fe20000400000 */
[----:B------:R-:W-:Y:S02]  /*8ed0*/  @P3 IMAD.MOV.U32 R13, RZ, RZ, R73 ;  /* 0x000000ffff0d3224 */ /* 0x000fe400078e0049 */
[----:B------:R-:W-:-:S02]  /*8ee0*/  IMAD.X R3, R23, 0x1, R11, P4 ;  /* 0x0000000117037824 */ /* 0x000fc400020e060b */
[----:B------:R-:W-:Y:S01]  /*8ef0*/  FFMA R25, R25, R19, R10 ;  /* 0x0000001319197223 */ /* 0x000fe2000000000a */
[----:B------:R-:W-:Y:S02]  /*8f00*/  IADD3 R10, P5, R218, R6, RZ ;  /* 0x00000006da0a7210 */ /* 0x000fe40007fbe0ff */
[C---:B------:R-:W-:Y:S02]  /*8f10*/  LEA R6, P4, R12.reuse, R14, 0x1 ;  /* 0x0000000e0c067211 */ /* 0x040fe400078808ff */
[----:B------:R-:W-:Y:S01]  /*8f20*/  F2FP.BF16.F32.PACK_AB R25, RZ, R25 ;  /* 0x00000019ff19723e */ /* 0x000fe200000010ff */
[----:B------:R-:W-:Y:S01]  /*8f30*/  IMAD.X R11, R219, 0x1, R23, P5 ;  /* 0x00000001db0b7824 */ /* 0x000fe200028e0617 */
[----:B------:R-:W-:Y:S01]  /*8f40*/  LEA.HI.X R7, R12, R15, R3, 0x1, P4 ;  /* 0x0000000f0c077211 */ /* 0x000fe200020f0c03 */
[----:B------:R-:W-:-:S05]  /*8f50*/  @P3 IMAD.MOV.U32 R12, RZ, RZ, R4 ;  /* 0x000000ffff0c3224 */ /* 0x000fca00078e0004 */
[----:B------:R2:W-:Y:S01]  /*8f60*/  @P3 STG.E.U16 desc[UR36][R12.64+0x2], R25 ;  /* 0x000002190c003986 */ /* 0x0005e2000c101524 */
[----:B------:R-:W-:Y:S05]  /*8f70*/  @!P2 BRA `(.L_x_314) ;  /* 0x000000000004a947 */ /* 0x000fea0003800000 */
[----:B------:R0:W5:Y:S02]  /*8f80*/  LDG.E.LTC128B.U16 R224, desc[UR36][R6.64] ;  /* 0x0000002406e07981 */ /* 0x000164000c1e1520 */
.L_x_314:
[----:B------:R-:W-:Y:S05]  /*8f90*/  BSYNC B1 ;  /* 0x0000000000017941 */ /* 0x000fea0003800000 */
.L_x_313:
[----:B-----5:R-:W-:Y:S01]  /*8fa0*/  SHF.L.U32 R3, R224, 0x10, RZ ;  /* 0x00000010e0037819 */ /* 0x020fe200000006ff */
[----:B------:R-:W-:Y:S01]  /*8fb0*/  IMAD.WIDE.U32 R10, R216, UR43, R10 ;  /* 0x0000002bd80a7c25 */ /* 0x000fe2000f8e000a */
[----:B0-----:R-:W-:Y:S01]  /*8fc0*/  IADD3 R6, P3, R225, R4, RZ ;  /* 0x00000004e1067210 */ /* 0x001fe20007f7e0ff */
[----:B------:R-:W-:Y:S02]  /*8fd0*/  BSSY B1, `(.L_x_315) ;  /* 0x000000c000017945 */ /* 0x000fe40003800000 */
[----:B------:R-:W-:Y:S01]  /*8fe0*/  FMUL R3, R3, R22 ;  /* 0x0000001603037220 */ /* 0x000fe20000400000 */
[----:B------:R-:W-:Y:S01]  /*8ff0*/  IMAD.IADD R217, R217, 0x1, R11 ;  /* 0x00000001d9d97824 */ /* 0x000fe200078e020b */
[----:B------:R-:W-:Y:S01]  /*9000*/  LEA R14, P4, R10, R14, 0x1 ;  /* 0x0000000e0a0e7211 */ /* 0x000fe200078808ff */
[----:B------:R-:W-:Y:S02]  /*9010*/  IMAD.X R7, R73, 0x1, R227, P3 ;  /* 0x0000000149077824 */ /* 0x000fe400018e06e3 */
[----:B------:R-:W-:Y:S01]  /*9020*/  FFMA R3, R26, R19, R3 ;  /* 0x000000131a037223 */ /* 0x000fe20000000003 */
[----:B------:R-:W-:-:S02]  /*9030*/  LEA.HI.X R15, R10, R15, R217, 0x1, P4 ;  /* 0x0000000f0a0f7211 */ /* 0x000fc400020f0cd9 */
[----:B------:R-:W-:Y:S02]  /*9040*/  ISETP.GT.AND P4, PT, R0, 0x1, P1 ;  /* 0x000000010000780c */ /* 0x000fe40000f84270 */
[----:B------:R-:W-:-:S05]  /*9050*/  F2FP.BF16.F32.PACK_AB R3, RZ, R3 ;  /* 0x00000003ff03723e */ /* 0x000fca00000010ff */
[----:B------:R0:W-:Y:S06]  /*9060*/  @P2 STG.E.U16 desc[UR36][R6.64], R3 ;  /* 0x0000000306002986 */ /* 0x0001ec000c101524 */
[----:B------:R-:W-:Y:S05]  /*9070*/  @!P4 BRA `(.L_x_316) ;  /* 0x000000000004c947 */ /* 0x000fea0003800000 */
[----:B------:R0:W5:Y:S02]  /*9080*/  LDG.E.LTC128B.U16 R224, desc[UR36][R14.64+0x2] ;  /* 0x000002240ee07981 */ /* 0x000164000c1e1520 */
.L_x_316:
[----:B------:R-:W-:Y:S05]  /*9090*/  BSYNC B1 ;  /* 0x0000000000017941 */ /* 0x000fea0003800000 */
.L_x_315:
        /* <DEDUP_REMOVED lines=9> */
.L_x_318:
[----:B------:R-:W-:Y:S05]  /*9130*/  BSYNC B1 ;  /* 0x0000000000017941 */ /* 0x000fea0003800000 */
.L_x_317:
[----:B-----5:R-:W-:Y:S01]  /*9140*/  IMAD.U32 R3, R224, 0x10000, RZ ;  /* 0x00010000e0037824 */ /* 0x020fe200078e00ff */
[----:B------:R-:W-:Y:S01]  /*9150*/  ISETP.GT.AND P3, PT, R0, 0x9, P0 ;  /* 0x000000090000780c */ /* 0x000fe20000764270 */
[----:B0-----:R-:W-:Y:S01]  /*9160*/  @P2 IMAD.MOV.U32 R10, RZ, RZ, R4 ;  /* 0x000000ffff0a2224 */ /* 0x001fe200078e0004 */
[----:B------:R-:W-:Y:S01]  /*9170*/  BSSY B1, `(.L_x_319) ;  /* 0x0000008000017945 */ /* 0x000fe20003800000 */
[----:B------:R-:W-:Y:S01]  /*9180*/  FMUL R3, R3, R22 ;  /* 0x0000001603037220 */ /* 0x000fe20000400000 */
[----:B------:R-:W-:-:S03]  /*9190*/  @P2 IMAD.MOV.U32 R11, RZ, RZ, R73 ;  /* 0x000000ffff0b2224 */ /* 0x000fc600078e0049 */
[----:B------:R-:W-:-:S05]  /*91a0*/  FFMA R3, R28, R19, R3 ;  /* 0x000000131c037223 */ /* 0x000fca0000000003 */
[----:B------:R-:W-:-:S05]  /*91b0*/  F2FP.BF16.F32.PACK_AB R3, RZ, R3 ;  /* 0x00000003ff03723e */ /* 0x000fca00000010ff */
[----:B------:R0:W-:Y:S01]  /*91c0*/  @P2 STG.E.U16 desc[UR36][R10.64+0x10], R3 ;  /* 0x000010030a002986 */ /* 0x0001e2000c101524 */
[----:B------:R-:W-:Y:S05]  /*91d0*/  @!P3 BRA `(.L_x_320) ;  /* 0x000000000004b947 */ /* 0x000fea0003800000 */
[----:B------:R0:W5:Y:S02]  /*91e0*/  LDG.E.LTC128B.U16 R224, desc[UR36][R8.64+0x12] ;  /* 0x0000122408e07981 */ /* 0x000164000c1e1520 */
.L_x_320:
[----:B------:R-:W-:Y:S05]  /*91f0*/  BSYNC B1 ;  /* 0x0000000000017941 */ /* 0x000fea0003800000 */
.L_x_319:
[----:B0----5:R-:W-:Y:S01]  /*9200*/  IMAD.U32 R3, R224, 0x10000, RZ ;  /* 0x00010000e0037824 */ /* 0x021fe200078e00ff */
[----:B------:R-:W-:Y:S01]  /*9210*/  ISETP.GT.AND P2, PT, R0, 0x8, P1 ;  /* 0x000000080000780c */ /* 0x000fe20000f44270 */
[----:B------:R-:W-:Y:S01]  /*9220*/  @P3 IMAD.MOV.U32 R11, RZ, RZ, R73 ;  /* 0x000000ffff0b3224 */ /* 0x000fe200078e0049 */
        /* <DEDUP_REMOVED lines=9> */
.L_x_322:
[----:B------:R-:W-:Y:S05]  /*92c0*/  BSYNC B1 ;  /* 0x0000000000017941 */ /* 0x000fea0003800000 */
.L_x_321:
        /* <DEDUP_REMOVED lines=9> */
.L_x_324:
[----:B------:R-:W-:Y:S05]  /*9360*/  BSYNC B1 ;  /* 0x0000000000017941 */ /* 0x000fea0003800000 */
.L_x_323:
        /* <DEDUP_REMOVED lines=9> */
.L_x_326:
[----:B------:R-:W-:Y:S05]  /*9400*/  BSYNC B1 ;  /* 0x0000000000017941 */ /* 0x000fea0003800000 */
.L_x_325:
        /* <DEDUP_REMOVED lines=11> */
.L_x_328:
[----:B------:R-:W-:Y:S05]  /*94c0*/  BSYNC B1 ;  /* 0x0000000000017941 */ /* 0x000fea0003800000 */
.L_x_327:
        /* <DEDUP_REMOVED lines=12> */
.L_x_330:
[----:B------:R-:W-:Y:S05]  /*9590*/  BSYNC B1 ;  /* 0x0000000000017941 */ /* 0x000fea0003800000 */
.L_x_329:
        /* <DEDUP_REMOVED lines=9> */
.L_x_332:
[----:B------:R-:W-:Y:S05]  /*9630*/  BSYNC B1 ;  /* 0x0000000000017941 */ /* 0x000fea0003800000 */
.L_x_331:
        /* <DEDUP_REMOVED lines=9> */
.L_x_334:
[----:B------:R-:W-:Y:S05]  /*96d0*/  BSYNC B1 ;  /* 0x0000000000017941 */ /* 0x000fea0003800000 */
.L_x_333:
[----:B-----5:R-:W-:Y:S01]  /*96e0*/  IMAD.U32 R3, R224, 0x10000, RZ ;  /* 0x00010000e0037824 */ /* 0x020fe200078e00ff */
[----:B------:R-:W-:Y:S01]  /*96f0*/  @P2 MOV R11, R73 ;  /* 0x00000049000b2202 */ /* 0x000fe20000000f00 */
[----:B0-----:R-:W-:Y:S01]  /*9700*/  @P2 IMAD.MOV.U32 R10, RZ, RZ, R4 ;  /* 0x000000ffff0a2224 */ /* 0x001fe200078e0004 */
[----:B------:R-:W-:Y:S01]  /*9710*/  ISETP.GT.AND P3, PT, R0, 0x19, P0 ;  /* 0x000000190000780c */ /* 0x000fe20000764270 */
[----:B------:R-:W-:Y:S01]  /*9720*/  FMUL R3, R3, R22 ;  /* 0x0000001603037220 */ /* 0x000fe20000400000 */
[----:B------:R-:W-:Y:S03]  /*9730*/  BSSY B1, `(.L_x_335) ;  /* 0x0000006000017945 */ /* 0x000fe60003800000 */
[----:B------:R-:W-:-:S05]  /*9740*/  FFMA R3, R36, R19, R3 ;  /* 0x0000001324037223 */ /* 0x000fca0000000003 */
[----:B------:R-:W-:-:S05]  /*9750*/  F2FP.BF16.F32.PACK_AB R3, RZ, R3 ;  /* 0x00000003ff03723e */ /* 0x000fca00000010ff */
[----:B------:R0:W-:Y:S01]  /*9760*/  @P2 STG.E.U16 desc[UR36][R10.64+0x30], R3 ;  /* 0x000030030a002986 */ /* 0x0001e2000c101524 */
[----:B------:R-:W-:Y:S05]  /*9770*/  @!P3 BRA `(.L_x_336) ;  /* 0x000000000004b947 */ /* 0x000fea0003800000 */
[----:B------:R0:W5:Y:S02]  /*9780*/  LDG.E.LTC128B.U16 R224, desc[UR36][R8.64+0x32] ;  /* 0x0000322408e07981 */ /* 0x000164000c1e1520 */
.L_x_336:
[----:B------:R-:W-:Y:S05]  /*9790*/  BSYNC B1 ;  /* 0x0000000000017941 */ /* 0x000fea0003800000 */
.L_x_335:
        /* <DEDUP_REMOVED lines=12> */
.L_x_338:
[----:B------:R-:W-:Y:S05]  /*9860*/  BSYNC B1 ;  /* 0x0000000000017941 */ /* 0x000fea0003800000 */
.L_x_337:
        /* <DEDUP_REMOVED lines=9> */
.L_x_340:
[----:B------:R-:W-:Y:S05]  /*9900*/  BSYNC B1 ;  /* 0x0000000000017941 */ /* 0x000fea0003800000 */
.L_x_339:
        /* <DEDUP_REMOVED lines=9> */
.L_x_342:
[----:B------:R-:W-:Y:S05]  /*99a0*/  BSYNC B1 ;  /* 0x0000000000017941 */ /* 0x000fea0003800000 */
.L_x_341:
        /* <DEDUP_REMOVED lines=11> */
.L_x_344:
[----:B------:R-:W-:Y:S05]  /*9a60*/  BSYNC B1 ;  /* 0x0000000000017941 */ /* 0x000fea0003800000 */
.L_x_343:
[----:B0----5:R-:W-:Y:S01]  /*9a70*/  IMAD.U32 R3, R224, 0x10000, RZ ;  /* 0x00010000e0037824 */ /* 0x021fe200078e00ff */
[----:B------:R-:W-:Y:S01]  /*9a80*/  @P3 MOV R11, R73 ;  /* 0x00000049000b3202 */ /* 0x000fe20000000f00 */
        /* <DEDUP_REMOVED lines=10> */
.L_x_346:
[----:B------:R-:W-:Y:S05]  /*9b30*/  BSYNC B1 ;  /* 0x0000000000017941 */ /* 0x000fea0003800000 */
.L_x_345:
        /* <DEDUP_REMOVED lines=9> */
.L_x_348:
[----:B------:R-:W-:Y:S05]  /*9bd0*/  BSYNC B1 ;  /* 0x0000000000017941 */ /* 0x000fea0003800000 */
.L_x_347:
        /* <DEDUP_REMOVED lines=9> */
.L_x_350:
[----:B------:R-:W-:Y:S05]  /*9c70*/  BSYNC B1 ;  /* 0x0000000000017941 */ /* 0x000fea0003800000 */
.L_x_349:
        /* <DEDUP_REMOVED lines=11> */
.L_x_352:
[----:B------:R-:W-:Y:S05]  /*9d30*/  BSYNC B1 ;  /* 0x0000000000017941 */ /* 0x000fea0003800000 */
.L_x_351:
        /* <DEDUP_REMOVED lines=12> */
.L_x_354:
[----:B------:R-:W-:Y:S05]  /*9e00*/  BSYNC B1 ;  /* 0x0000000000017941 */ /* 0x000fea0003800000 */
.L_x_353:
        /* <DEDUP_REMOVED lines=9> */
.L_x_356:
[----:B------:R-:W-:Y:S05]  /*9ea0*/  BSYNC B1 ;  /* 0x0000000000017941 */ /* 0x000fea0003800000 */
.L_x_355:
        /* <DEDUP_REMOVED lines=9> */
.L_x_358:
[----:B------:R-:W-:Y:S05]  /*9f40*/  BSYNC B1 ;  /* 0x0000000000017941 */ /* 0x000fea0003800000 */
.L_x_357:
[----:B-----5:R-:W-:Y:S01]  /*9f50*/  SHF.L.U32 R3, R224, 0x10, RZ ;  /* 0x00000010e0037819 */ /* 0x020fe200000006ff */
[----:B0-----:R-:W-:Y:S01]  /*9f60*/  @P2 IMAD.MOV.U32 R10, RZ, RZ, R4 ;  /* 0x000000ffff0a2224 */ /* 0x001fe200078e0004 */
[----:B------:R-:W-:Y:S01]  /*9f70*/  ISETP.GT.AND P3, PT, R0, 0x31, P0 ;  /* 0x000000310000780c */ /* 0x000fe20000764270 */
[----:B------:R-:W-:Y:S01]  /*9f80*/  @P2 IMAD.MOV.U32 R11, RZ, RZ, R73 ;  /* 0x000000ffff0b2224 */ /* 0x000fe200078e0049 */
[----:B------:R-:W-:Y:S01]  /*9f90*/  BSSY B1, `(.L_x_359) ;  /* 0x0000007000017945 */ /* 0x000fe20003800000 */
[----:B------:R-:W-:-:S04]  /*9fa0*/  FMUL R3, R3, R22 ;  /* 0x0000001603037220 */ /* 0x000fc80000400000 */
[----:B------:R-:W-:-:S05]  /*9fb0*/  FFMA R3, R48, R19, R3 ;  /* 0x0000001330037223 */ /* 0x000fca0000000003 */
[----:B------:R-:W-:-:S05]  /*9fc0*/  F2FP.BF16.F32.PACK_AB R3, RZ, R3 ;  /* 0x00000003ff03723e */ /* 0x000fca00000010ff */
[----:B------:R0:W-:Y:S01]  /*9fd0*/  @P2 STG.E.U16 desc[UR36][R10.64+0x60], R3 ;  /* 0x000060030a002986 */ /* 0x0001e2000c101524 */
[----:B------:R-:W-:Y:S05]  /*9fe0*/  @!P3 BRA `(.L_x_360) ;  /* 0x000000000004b947 */ /* 0x000fea0003800000 */
[----:B------:R0:W5:Y:S02]  /*9ff0*/  LDG.E.LTC128B.U16 R224, desc[UR36][R8.64+0x62] ;  /* 0x0000622408e07981 */ /* 0x000164000c1e1520 */
.L_x_360:
[----:B------:R-:W-:Y:S05]  /*a000*/  BSYNC B1 ;  /* 0x0000000000017941 */ /* 0x000fea0003800000 */
.L_x_359:
        /* <DEDUP_REMOVED lines=12> */
.L_x_362:
[----:B------:R-:W-:Y:S05]  /*a0d0*/  BSYNC B1 ;  /* 0x0000000000017941 */ /* 0x000fea0003800000 */
.L_x_361:
        /* <DEDUP_REMOVED lines=9> */
.L_x_364:
[----:B------:R-:W-:Y:S05]  /*a170*/  BSYNC B1 ;  /* 0x0000000000017941 */ /* 0x000fea0003800000 */
.L_x_363:
        /* <DEDUP_REMOVED lines=9> */
.L_x_366:
[----:B------:R-:W-:Y:S05]  /*a210*/  BSYNC B1 ;  /* 0x0000000000017941 */ /* 0x000fea0003800000 */
.L_x_365:
        /* <DEDUP_REMOVED lines=11> */
.L_x_368:
[----:B------:R-:W-:Y:S05]  /*a2d0*/  BSYNC B1 ;  /* 0x0000000000017941 */ /* 0x000fea0003800000 */
.L_x_367:
[----:B0----5:R-:W-:Y:S01]  /*a2e0*/  SHF.L.U32 R3, R224, 0x10, RZ ;  /* 0x00000010e0037819 */ /* 0x021fe200000006ff */
[----:B------:R-:W-:Y:S01]  /*a2f0*/  @P3 IMAD.MOV.U32 R11, RZ, RZ, R73 ;  /* 0x000000ffff0b3224 */ /* 0x000fe200078e0049 */
        /* <DEDUP_REMOVED lines=10> */
.L_x_370:
[----:B------:R-:W-:Y:S05]  /*a3a0*/  BSYNC B1 ;  /* 0x0000000000017941 */ /* 0x000fea0003800000 */
.L_x_369:
        /* <DEDUP_REMOVED lines=9> */
.L_x_372:
[----:B------:R-:W-:Y:S05]  /*a440*/  BSYNC B1 ;  /* 0x0000000000017941 */ /* 0x000fea0003800000 */
.L_x_371:
        /* <DEDUP_REMOVED lines=9> */
.L_x_374:
[----:B------:R-:W-:Y:S05]  /*a4e0*/  BSYNC B1 ;  /* 0x0000000000017941 */ /* 0x000fea0003800000 */
.L_x_373:
        /* <DEDUP_REMOVED lines=11> */
.L_x_376:
[----:B------:R-:W-:Y:S05]  /*a5a0*/  BSYNC B1 ;  /* 0x0000000000017941 */ /* 0x000fea0003800000 */
.L_x_375:
        /* <DEDUP_REMOVED lines=12> */
.L_x_378:
[----:B------:R-:W-:Y:S05]  /*a670*/  BSYNC B1 ;  /* 0x0000000000017941 */ /* 0x000fea0003800000 */
.L_x_377:
        /* <DEDUP_REMOVED lines=9> */
.L_x_380:
[----:B------:R-:W-:Y:S05]  /*a710*/  BSYNC B1 ;  /* 0x0000000000017941 */ /* 0x000fea0003800000 */
.L_x_379:
        /* <DEDUP_REMOVED lines=9> */
.L_x_382:
[----:B------:R-:W-:Y:S05]  /*a7b0*/  BSYNC B1 ;  /* 0x0000000000017941 */ /* 0x000fea0003800000 */
.L_x_381:
        /* <DEDUP_REMOVED lines=11> */
.L_x_384:
[----:B------:R-:W-:Y:S05]  /*a870*/  BSYNC B1 ;  /* 0x0000000000017941 */ /* 0x000fea0003800000 */
.L_x_383:
        /* <DEDUP_REMOVED lines=12> */
.L_x_386:
[----:B------:R-:W-:Y:S05]  /*a940*/  BSYNC B1 ;  /* 0x0000000000017941 */ /* 0x000fea0003800000 */
.L_x_385:
        /* <DEDUP_REMOVED lines=9> */
.L_x_388:
[----:B------:R-:W-:Y:S05]  /*a9e0*/  BSYNC B1 ;  /* 0x0000000000017941 */ /* 0x000fea0003800000 */
.L_x_387:
        /* <DEDUP_REMOVED lines=9> */
.L_x_390:
[----:B------:R-:W-:Y:S05]  /*aa80*/  BSYNC B1 ;  /* 0x0000000000017941 */ /* 0x000fea0003800000 */
.L_x_389:
[----:B-----5:R-:W-:Y:S01]  /*aa90*/  IMAD.U32 R3, R224, 0x10000, RZ ;  /* 0x00010000e0037824 */ /* 0x020fe200078e00ff */
[----:B0-----:R-:W-:Y:S01]  /*aaa0*/  @P2 MOV R10, R4 ;  /* 0x00000004000a2202 */ /* 0x001fe20000000f00 */
[----:B------:R-:W-:Y:S01]  /*aab0*/  @P2 IMAD.MOV.U32 R11, RZ, RZ, R73 ;  /* 0x000000ffff0b2224 */ /* 0x000fe200078e0049 */
        /* <DEDUP_REMOVED lines=8> */
.L_x_392:
[----:B------:R-:W-:Y:S05]  /*ab40*/  BSYNC B1 ;  /* 0x0000000000017941 */ /* 0x000fea0003800000 */
.L_x_391:
        /* <DEDUP_REMOVED lines=12> */
.L_x_394:
[----:B------:R-:W-:Y:S05]  /*ac10*/  BSYNC B1 ;  /* 0x0000000000017941 */ /* 0x000fea0003800000 */
.L_x_393:
        /* <DEDUP_REMOVED lines=9> */
.L_x_396:
[----:B------:R-:W-:Y:S05]  /*acb0*/  BSYNC B1 ;  /* 0x0000000000017941 */ /* 0x000fea0003800000 */
.L_x_395:
        /* <DEDUP_REMOVED lines=9> */
.L_x_398:
[----:B------:R-:W-:Y:S05]  /*ad50*/  BSYNC B1 ;  /* 0x0000000000017941 */ /* 0x000fea0003800000 */
.L_x_397:
        /* <DEDUP_REMOVED lines=11> */
.L_x_400:
[----:B------:R-:W-:Y:S05]  /*ae10*/  BSYNC B1 ;  /* 0x0000000000017941 */ /* 0x000fea0003800000 */
.L_x_399:
[----:B0----5:R-:W-:Y:S01]  /*ae20*/  IMAD.U32 R3, R224, 0x10000, RZ ;  /* 0x00010000e0037824 */ /* 0x021fe200078e00ff */
[----:B------:R-:W-:Y:S01]  /*ae30*/  @P0 MOV R5, R73 ;  /* 0x0000004900050202 */ /* 0x000fe20000000f00 */
[----:B------:R-:W-:Y:S01]  /*ae40*/  BSSY B1, `(.L_x_401) ;  /* 0x0000008000017945 */ /* 0x000fe20003800000 */
[----:B------:R-:W-:Y:S01]  /*ae50*/  ISETP.GT.AND P2, PT, R0, 0x58, P1 ;  /* 0x000000580000780c */ /* 0x000fe20000f44270 */
[----:B-1----:R-:W-:-:S04]  /*ae60*/  FMUL R8, R3, R22 ;  /* 0x0000001603087220 */ /* 0x002fc80000400000 */
[----:B------:R-:W-:-:S05]  /*ae70*/  FFMA R8, R69, R19, R8 ;  /* 0x0000001345087223 */ /* 0x000fca0000000008 */
[----:B------:R-:W-:-:S05]  /*ae80*/  F2FP.BF16.F32.PACK_AB R8, RZ, R8 ;  /* 0x00000008ff08723e */ /* 0x000fca00000010ff */
[----:B------:R0:W-:Y:S01]  /*ae90*/  @P0 STG.E.U16 desc[UR36][R4.64+0xb2], R8 ;  /* 0x0000b20804000986 */ /* 0x0001e2000c101524 */
[----:B------:R-:W-:Y:S05]  /*aea0*/  @!P2 BRA `(.L_x_402) ;  /* 0x000000000004a947 */ /* 0x000fea0003800000 */
[----:B------:R1:W5:Y:S02]  /*aeb0*/  LDG.E.LTC128B.U16 R224, desc[UR36][R14.64+0xb0] ;  /* 0x0000b0240ee07981 */ /* 0x000364000c1e1520 */
.L_x_402:
[----:B------:R-:W-:Y:S05]  /*aec0*/  BSYNC B1 ;  /* 0x0000000000017941 */ /* 0x000fea0003800000 */
.L_x_401:
        /* <DEDUP_REMOVED lines=11> */
.L_x_404:
[----:B------:R-:W-:Y:S05]  /*af80*/  BSYNC B1 ;  /* 0x0000000000017941 */ /* 0x000fea0003800000 */
.L_x_403:
[----:B------:R-:W-:Y:S05]  /*af90*/  @!P1 BRA `(.L_x_405) ;  /* 0x0000003800549947 */ /* 0x000fea0003800000 */
[----:B0----5:R-:W-:-:S04]  /*afa0*/  IMAD.U32 R3, R224, 0x10000, RZ ;  /* 0x00010000e0037824 */ /* 0x021fc800078e00ff */
[----:B------:R-:W-:-:S04]  /*afb0*/  FMUL R0, R3, R22 ;  /* 0x0000001603007220 */ /* 0x000fc80000400000 */
[----:B------:R-:W-:-:S05]  /*afc0*/  FFMA R0, R71, R19, R0 ;  /* 0x0000001347007223 */ /* 0x000fca0000000000 */
[----:B------:R-:W-:-:S05]  /*afd0*/  F2FP.BF16.F32.PACK_AB R0, RZ, R0 ;  /* 0x00000000ff00723e */ /* 0x000fca00000010ff */
[----:B------:R0:W-:Y:S01]  /*afe0*/  STG.E.U16 desc[UR36][R6.64+0xb2], R0 ;  /* 0x0000b20006007986 */ /* 0x0001e2000c101524 */
[----:B------:R-:W-:Y:S05]  /*aff0*/  BRA `(.L_x_405) ;  /* 0x00000038003c7947 */ /* 0x000fea0003800000 */
.L_x_30:
[----:B------:R-:W-:Y:S01]  /*b000*/  ULDC.64 UR4, c[0x0][0x5c0] ;  /* 0x0001700000047ab9 */ /* 0x000fe20000000a00 */
[-C--:B------:R-:W-:Y:S01]  /*b010*/  FMUL R168, R168, R19.reuse ;  /* 0x00000013a8a87220 */ /* 0x080fe20000400000 */
[----:B------:R-:W-:Y:S01]  /*b020*/  LEA R8, P1, R6, UR4, 0x1 ;  /* 0x0000000406087c11 */ /* 0x000fe2000f8208ff */
[-C--:B------:R-:W-:Y:S01]  /*b030*/  FMUL R169, R169, R19.reuse ;  /* 0x00000013a9a97220 */ /* 0x080fe20000400000 */
[----:B------:R-:W-:Y:S01]  /*b040*/  ISETP.GT.AND P5, PT, R0, 0x1, P0 ;  /* 0x000000010000780c */ /* 0x000fe200007a4270 */
[----:B------:R-:W-:Y:S01]  /*b050*/  USHF.L.U64.HI UR4, UR6, 0x4, UR7 ;  /* 0x0000000406047899 */ /* 0x000fe20008010207 */
[----:B------:R-:W-:Y:S01]  /*b060*/  LEA.HI.X R9, R6, UR5, R4, 0x1, P1 ;  /* 0x0000000506097c11 */ /* 0x000fe200088f0c04 */
[----:B------:R-:W-:Y:S01]  /*b070*/  USHF.L.U32 UR5, UR6, 0x4, URZ ;  /* 0x0000000406057899 */ /* 0x000fe2000800063f */
[----:B------:R-:W-:Y:S01]  /*b080*/  ISETP.GT.AND P1, PT, R3, 0x8, PT ;  /* 0x000000080300780c */ /* 0x000fe20003f24270 */
[-C--:B------:R-:W-:Y:S01]  /*b090*/  FMUL R170, R170, R19.reuse ;  /* 0x00000013aaaa7220 */ /* 0x080fe20000400000 */
[----:B------:R-:W-:Y:S01]  /*b0a0*/  F2FP.BF16.F32.PACK_AB R168, RZ, R168 ;  /* 0x000000a8ffa8723e */ /* 0x000fe200000010ff */
[-C--:B------:R-:W-:Y:S01]  /*b0b0*/  FMUL R171, R171, R19.reuse ;  /* 0x00000013abab7220 */ /* 0x080fe20000400000 */
[----:B------:R-:W-:Y:S01]  /*b0c0*/  ISETP.GT.AND P3, PT, R0, RZ, P1 ;  /* 0x000000ff0000720c */ /* 0x000fe20000f64270 */
[----:B------:R-:W-:Y:S01]  /*b0d0*/  FMUL R172, R172, R19 ;  /* 0x00000013acac7220 */ /* 0x000fe20000400000 */
[----:B------:R-:W-:Y:S01]  /*b0e0*/  IADD3 R4, P4, R8, UR5, RZ ;  /* 0x0000000508047c10 */ /* 0x000fe2000ff9e0ff */
[----:B------:R-:W-:Y:S01]  /*b0f0*/  @P2 STG.E.U16 desc[UR36][R8.64], R168 ;  /* 0x000000a808002986 */ /* 0x000fe2000c101524 */
[----:B------:R-:W-:Y:S01]  /*b100*/  F2FP.BF16.F32.PACK_AB R169, RZ, R169 ;  /* 0x000000a9ffa9723e */ /* 0x000fe200000010ff */
[-C--:B------:R-:W-:Y:S01]  /*b110*/  FMUL R173, R173, R19.reuse ;  /* 0x00000013adad7220 */ /* 0x080fe20000400000 */
[----:B------:R-:W-:Y:S01]  /*b120*/  F2FP.BF16.F32.PACK_AB R170, RZ, R170 ;  /* 0x000000aaffaa723e */ /* 0x000fe200000010ff */
[-C--:B------:R-:W-:Y:S01]  /*b130*/  FMUL R174, R174, R19.reuse ;  /* 0x00000013aeae7220 */ /* 0x080fe20000400000 */
[----:B------:R-:W-:Y:S01]  /*b140*/  IADD3.X R5, R9, UR4, RZ, P4, !PT ;  /* 0x0000000409057c10 */ /* 0x000fe2000a7fe4ff */
[----:B------:R-:W-:Y:S01]  /*b150*/  @P5 STG.E.U16 desc[UR36][R8.64+0x2], R169 ;  /* 0x000002a908005986 */ /* 0x000fe2000c101524 */
[C---:B------:R-:W-:Y:S01]  /*b160*/  ISETP.GT.AND P2, PT, R0.reuse, 0x1, P1 ;  /* 0x000000010000780c */ /* 0x040fe20000f44270 */
[-C--:B------:R-:W-:Y:S01]  /*b170*/  FMUL R175, R175, R19.reuse ;  /* 0x00000013afaf7220 */ /* 0x080fe20000400000 */
[C---:B------:R-:W-:Y:S01]  /*b180*/  ISETP.GT.AND P4, PT, R0.reuse, 0x8, P0 ;  /* 0x000000080000780c */ /* 0x040fe20000784270 */
[----:B------:R-:W-:Y:S01]  /*b190*/  @P3 STG.E.U16 desc[UR36][R4.64], R170 ;  /* 0x000000aa04003986 */ /* 0x000fe2000c101524 */
[----:B------:R-:W-:Y:S01]  /*b1a0*/  ISETP.GT.AND P5, PT, R0, 0x9, P0 ;  /* 0x000000090000780c */ /* 0x000fe200007a4270 */
[-C--:B------:R-:W-:Y:S01]  /*b1b0*/  FMUL R176, R176, R19.reuse ;  /* 0x00000013b0b07220 */ /* 0x080fe20000400000 */
[----:B------:R-:W-:Y:S01]  /*b1c0*/  ISETP.GT.AND P3, PT, R0, 0x8, P1 ;  /* 0x000000080000780c */ /* 0x000fe20000f64270 */
[----:B------:R-:W-:Y:S01]  /*b1d0*/  FMUL R177, R177, R19 ;  /* 0x00000013b1b17220 */ /* 0x000fe20000400000 */
[----:B------:R-:W-:Y:S01]  /*b1e0*/  F2FP.BF16.F32.PACK_AB R171, RZ, R171 ;  /* 0x000000abffab723e */ /* 0x000fe200000010ff */
[-C--:B------:R-:W-:Y:S01]  /*b1f0*/  FMUL R178, R178, R19.reuse ;  /* 0x00000013b2b27220 */ /* 0x080fe20000400000 */
[----:B------:R-:W-:Y:S01]  /*b200*/  F2FP.BF16.F32.PACK_AB R172, RZ, R172 ;  /* 0x000000acffac723e */ /* 0x000fe200000010ff */
[----:B------:R-:W-:Y:S01]  /*b210*/  FMUL R179, R179, R19 ;  /* 0x00000013b3b37220 */ /* 0x000fe20000400000 */
[----:B------:R-:W-:Y:S01]  /*b220*/  F2FP.BF16.F32.PACK_AB R173, RZ, R173 ;  /* 0x000000adffad723e */ /* 0x000fe200000010ff */
[----:B------:R-:W-:Y:S01]  /*b230*/  @P2 STG.E.U16 desc[UR36][R4.64+0x2], R171 ;  /* 0x000002ab04002986 */ /* 0x000fe2000c101524 */
[----:B------:R-:W-:Y:S01]  /*b240*/  F2FP.BF16.F32.PACK_AB R174, RZ, R174 ;  /* 0x000000aeffae723e */ /* 0x000fe200000010ff */
[-C--:B------:R-:W-:Y:S01]  /*b250*/  FMUL R180, R180, R19.reuse ;  /* 0x00000013b4b47220 */ /* 0x080fe20000400000 */
[C---:B------:R-:W-:Y:S01]  /*b260*/  ISETP.GT.AND P2, PT, R0.reuse, 0x9, P1 ;  /* 0x000000090000780c */ /* 0x040fe20000f44270 */
[----:B------:R-:W-:Y:S01]  /*b270*/  @P4 STG.E.U16 desc[UR36][R8.64+0x10], R172 ;  /* 0x000010ac08004986 */ /* 0x000fe2000c101524 */
[C---:B------:R-:W-:Y:S01]  /*b280*/  ISETP.GT.AND P4, PT, R0.reuse, 0x10, P0 ;  /* 0x000000100000780c */ /* 0x040fe20000784270 */
[----:B------:R-:W-:Y:S01]  /*b290*/  FMUL R181, R181, R19 ;  /* 0x00000013b5b57220 */ /* 0x000fe20000400000 */
[----:B------:R-:W-:Y:S01]  /*b2a0*/  F2FP.BF16.F32.PACK_AB R175, RZ, R175 ;  /* 0x000000afffaf723e */ /* 0x000fe200000010ff */
[----:B------:R-:W-:Y:S01]  /*b2b0*/  @P5 STG.E.U16 desc[UR36][R8.64+0x12], R173 ;  /* 0x000012ad08005986 */ /* 0x000fe2000c101524 */
[----:B------:R-:W-:Y:S01]  /*b2c0*/  ISETP.GT.AND P5, PT, R0, 0x11, P0 ;  /* 0x000000110000780c */ /* 0x000fe200007a4270 */
[-C--:B------:R-:W-:Y:S01]  /*b2d0*/  FMUL R182, R182, R19.reuse ;  /* 0x00000013b6b67220 */ /* 0x080fe20000400000 */
[----:B------:R-:W-:Y:S01]  /*b2e0*/  F2FP.BF16.F32.PACK_AB R176, RZ, R176 ;  /* 0x000000b0ffb0723e */ /* 0x000fe200000010ff */
[----:B------:R-:W-:Y:S01]  /*b2f0*/  @P3 STG.E.U16 desc[UR36][R4.64+0x10], R174 ;  /* 0x000010ae04003986 */ /* 0x000fe2000c101524 */
[----:B------:R-:W-:Y:S01]  /*b300*/  ISETP.GT.AND P3, PT, R0, 0x10, P1 ;  /* 0x000000100000780c */ /* 0x000fe20000f64270 */
        /* <DEDUP_REMOVED lines=111> */
[C---:B------:R-:W-:Y:S01]  /*ba00*/  ISETP.GT.AND P3, PT, R0.reuse, 0x48, P1 ;  /* 0x000000480000780c */ /* 0x040fe20000f64270 */
[----:B------:R-:W-:Y:S01]  /*ba10*/  FMUL R211, R211, R19 ;  /* 0x00000013d3d37220 */ /* 0x000fe20000400000 */
[----:B------:R-:W-:Y:S01]  /*ba20*/  F2FP.BF16.F32.PACK_AB R205, RZ, R205 ;  /* 0x000000cdffcd723e */ /* 0x000fe200000010ff */
[----:B------:R-:W-:Y:S01]  /*ba30*/  @P2 STG.E.U16 desc[UR36][R4.64+0x82], R203 ;  /* 0x000082cb04002986 */ /* 0x000fe2000c101524 */
[----:B------:R-:W-:Y:S01]  /*ba40*/  F2FP.BF16.F32.PACK_AB R206, RZ, R206 ;  /* 0x000000ceffce723e */ /* 0x000fe200000010ff */
[-C--:B------:R-:W-:Y:S01]  /*ba50*/  FMUL R213, R213, R19.reuse ;  /* 0x00000013d5d57220 */ /* 0x080fe20000400000 */
[C---:B------:R-:W-:Y:S01]  /*ba60*/  ISETP.GT.AND P2, PT, R0.reuse, 0x49, P1 ;  /* 0x000000490000780c */ /* 0x040fe20000f44270 */
[----:B------:R-:W-:Y:S01]  /*ba70*/  @P4 STG.E.U16 desc[UR36][R8.64+0x90], R204 ;  /* 0x000090cc08004986 */ /* 0x000fe2000c101524 */
[----:B------:R-:W-:Y:S01]  /*ba80*/  ISETP.GT.AND P4, PT, R0, 0x50, P0 ;  /* 0x000000500000780c */ /* 0x000fe20000784270 */
        /* <DEDUP_REMOVED lines=12> */
[----:B------:R-:W-:Y:S01]  /*bb50*/  IMAD.U32 R7, RZ, RZ, UR6 ;  /* 0x00000006ff077e24 */ /* 0x000fe2000f8e00ff */
[C---:B------:R-:W-:Y:S01]  /*bb60*/  ISETP.GT.AND P2, PT, R0.reuse, 0x51, P1 ;  /* 0x000000510000780c */ /* 0x040fe20000f44270 */
[----:B------:R-:W-:Y:S01]  /*bb70*/  @P4 STG.E.U16 desc[UR36][R8.64+0xa0], R208 ;  /* 0x0000a0d008004986 */ /* 0x000fe2000c101524 */
[C---:B------:R-:W-:Y:S01]  /*bb80*/  ISETP.GT.AND P4, PT, R0.reuse, 0x58, P0 ;  /* 0x000000580000780c */ /* 0x040fe20000784270 */
[----:B------:R-:W-:Y:S01]  /*bb90*/  USHF.L.U64.HI UR10, UR6, 0x8, UR7 ;  /* 0x00000008060a7899 */ /* 0x000fe20008010207 */
[C---:B------:R-:W-:Y:S01]  /*bba0*/  ISETP.GT.AND P0, PT, R0.reuse, 0x59, P0 ;  /* 0x000000590000780c */ /* 0x040fe20000704270 */
[----:B------:R-:W-:Y:S01]  /*bbb0*/  @P5 STG.E.U16 desc[UR36][R8.64+0xa2], R209 ;  /* 0x0000a2d108005986 */ /* 0x000fe2000c101524 */
[----:B------:R-:W-:Y:S01]  /*bbc0*/  F2FP.BF16.F32.PACK_AB R211, RZ, R211 ;  /* 0x000000d3ffd3723e */ /* 0x000fe200000010ff */
[----:B------:R-:W-:Y:S01]  /*bbd0*/  FMUL R121, R121, R19 ;  /* 0x0000001379797220 */ /* 0x000fe20000400000 */
[----:B------:R-:W-:Y:S01]  /*bbe0*/  F2FP.BF16.F32.PACK_AB R213, RZ, R213 ;  /* 0x000000d5ffd5723e */ /* 0x000fe200000010ff */
[----:B------:R-:W-:Y:S01]  /*bbf0*/  @P3 STG.E.U16 desc[UR36][R4.64+0xa0], R210 ;  /* 0x0000a0d204003986 */ /* 0x000fe2000c101524 */
[----:B------:R-:W-:Y:S01]  /*bc00*/  ISETP.GT.AND P3, PT, R0, 0x58, P1 ;  /* 0x000000580000780c */ /* 0x000fe20000f64270 */
[-C--:B------:R-:W-:Y:S01]  /*bc10*/  FMUL R120, R120, R19.reuse ;  /* 0x0000001378787220 */ /* 0x080fe20000400000 */
[----:B------:R-:W-:Y:S01]  /*bc20*/  F2FP.BF16.F32.PACK_AB R212, RZ, R212 ;  /* 0x000000d4ffd4723e */ /* 0x000fe200000010ff */
[----:B------:R-:W-:Y:S01]  /*bc30*/  @P2 STG.E.U16 desc[UR36][R4.64+0xa2], R211 ;  /* 0x0000a2d304002986 */ /* 0x000fe2000c101524 */
[----:B------:R-:W-:Y:S01]  /*bc40*/  F2FP.BF16.F32.PACK_AB R214, RZ, R214 ;  /* 0x000000d6ffd6723e */ /* 0x000fe200000010ff */
[-C--:B------:R-:W-:Y:S01]  /*bc50*/  FMUL R122, R122, R19.reuse ;  /* 0x000000137a7a7220 */ /* 0x080fe20000400000 */
[----:B------:R-:W-:Y:S01]  /*bc60*/  ISETP.GT.AND P1, PT, R0, 0x59, P1 ;  /* 0x000000590000780c */ /* 0x000fe20000f24270 */
[----:B------:R-:W-:Y:S01]  /*bc70*/  @P0 STG.E.U16 desc[UR36][R8.64+0xb2], R213 ;  /* 0x0000b2d508000986 */ /* 0x000fe2000c101524 */
[----:B------:R-:W-:Y:S01]  /*bc80*/  ISETP.GT.AND P0, PT, R3, 0x80, PT ;  /* 0x000000800300780c */ /* 0x000fe20003f04270 */
[----:B------:R-:W-:Y:S01]  /*bc90*/  FMUL R123, R123, R19 ;  /* 0x000000137b7b7220 */ /* 0x000fe20000400000 */
[----:B------:R-:W-:Y:S01]  /*bca0*/  F2FP.BF16.F32.PACK_AB R215, RZ, R215 ;  /* 0x000000d7ffd7723e */ /* 0x000fe200000010ff */
[----:B------:R-:W-:Y:S01]  /*bcb0*/  @P4 STG.E.U16 desc[UR36][R8.64+0xb0], R212 ;  /* 0x0000b0d408004986 */ /* 0x000fe2000c101524 */
[----:B------:R-:W-:Y:S01]  /*bcc0*/  LEA R6, P4, R7, R8, 0x8 ;  /* 0x0000000807067211 */ /* 0x000fe200078840ff */
[-C--:B------:R-:W-:Y:S01]  /*bcd0*/  FMUL R124, R124, R19.reuse ;  /* 0x000000137c7c7220 */ /* 0x080fe20000400000 */
[C---:B------:R-:W-:Y:S01]  /*bce0*/  ISETP.GT.AND P2, PT, R0.reuse, RZ, P0 ;  /* 0x000000ff0000720c */ /* 0x040fe20000744270 */
[----:B------:R-:W-:Y:S01]  /*bcf0*/  @P3 STG.E.U16 desc[UR36][R4.64+0xb0], R214 ;  /* 0x0000b0d604003986 */ /* 0x000fe2000c101524 */
[----:B------:R-:W-:Y:S01]  /*bd00*/  ISETP.GT.AND P3, PT, R0, 0x1, P0 ;  /* 0x000000010000780c */ /* 0x000fe20000764270 */
[----:B------:R-:W-:Y:S01]  /*bd10*/  FMUL R125, R125, R19 ;  /* 0x000000137d7d7220 */ /* 0x000fe20000400000 */
[----:B------:R-:W-:Y:S01]  /*bd20*/  F2FP.BF16.F32.PACK_AB R121, RZ, R121 ;  /* 0x00000079ff79723e */ /* 0x000fe200000010ff */
[----:B------:R0:W-:Y:S01]  /*bd30*/  @P1 STG.E.U16 desc[UR36][R4.64+0xb2], R215 ;  /* 0x0000b2d704001986 */ /* 0x0001e2000c101524 */
[----:B------:R-:W-:Y:S01]  /*bd40*/  IADD3.X R7, R9, UR10, RZ, P4, !PT ;  /* 0x0000000a09077c10 */ /* 0x000fe2000a7fe4ff */
[-C--:B------:R-:W-:Y:S01]  /*bd50*/  FMUL R126, R126, R19.reuse ;  /* 0x000000137e7e7220 */ /* 0x080fe20000400000 */
[----:B------:R-:W-:Y:S01]  /*bd60*/  ISETP.GT.AND P1, PT, R3, 0x88, PT ;  /* 0x000000880300780c */ /* 0x000fe20003f24270 */
[-C--:B------:R-:W-:Y:S01]  /*bd70*/  FMUL R127, R127, R19.reuse ;  /* 0x000000137f7f7220 */ /* 0x080fe20000400000 */
[----:B------:R-:W-:Y:S01]  /*bd80*/  IADD3 R12, P6, R6, UR5, RZ ;  /* 0x00000005060c7c10 */ /* 0x000fe2000ffde0ff */
[-C--:B------:R-:W-:Y:S01]  /*bd90*/  FMUL R128, R128, R19.reuse ;  /* 0x0000001380807220 */ /* 0x080fe20000400000 */
[C---:B------:R-:W-:Y:S01]  /*bda0*/  ISETP.GT.AND P5, PT, R0.reuse, RZ, P1 ;  /* 0x000000ff0000720c */ /* 0x040fe20000fa4270 */
[-C--:B------:R-:W-:Y:S01]  /*bdb0*/  FMUL R129, R129, R19.reuse ;  /* 0x0000001381817220 */ /* 0x080fe20000400000 */
[----:B------:R-:W-:Y:S01]  /*bdc0*/  ISETP.GT.AND P4, PT, R0, 0x1, P1 ;  /* 0x000000010000780c */ /* 0x000fe20000f84270 */
[----:B------:R-:W-:Y:S01]  /*bdd0*/  @P3 STG.E.U16 desc[UR36][R6.64+0x2], R121 ;  /* 0x0000027906003986 */ /* 0x000fe2000c101524 */
[----:B------:R-:W-:Y:S01]  /*bde0*/  F2FP.BF16.F32.PACK_AB R120, RZ, R120 ;  /* 0x00000078ff78723e */ /* 0x000fe200000010ff */
[-C--:B------:R-:W-:Y:S01]  /*bdf0*/  FMUL R130, R130, R19.reuse ;  /* 0x0000001382827220 */ /* 0x080fe20000400000 */
[----:B------:R-:W-:Y:S01]  /*be00*/  ISETP.GT.AND P3, PT, R0, 0x8, P0 ;  /* 0x000000080000780c */ /* 0x000fe20000764270 */
[-C--:B------:R-:W-:Y:S01]  /*be10*/  FMUL R131, R131, R19.reuse ;  /* 0x0000001383837220 */ /* 0x080fe20000400000 */
[----:B------:R-:W-:Y:S01]  /*be20*/  IADD3.X R13, R7, UR4, RZ, P6, !PT ;  /* 0x00000004070d7c10 */ /* 0x000fe2000b7fe4ff */
[----:B------:R-:W-:Y:S01]  /*be30*/  @P2 STG.E.U16 desc[UR36][R6.64], R120 ;  /* 0x0000007806002986 */ /* 0x000fe2000c101524 */
[----:B0-----:R-:W-:Y:S01]  /*be40*/  IADD3 R4, P6, R6, UR5, RZ ;  /* 0x0000000506047c10 */ /* 0x001fe2000ffde0ff */
[-C--:B------:R-:W-:Y:S01]  /*be50*/  FMUL R132, R132, R19.reuse ;  /* 0x0000001384847220 */ /* 0x080fe20000400000 */
[----:B------:R-:W-:Y:S01]  /*be60*/  F2FP.BF16.F32.PACK_AB R122, RZ, R122 ;  /* 0x0000007aff7a723e */ /* 0x000fe200000010ff */
[-C--:B------:R-:W-:Y:S01]  /*be70*/  FMUL R133, R133, R19.reuse ;  /* 0x0000001385857220 */ /* 0x080fe20000400000 */
[----:B------:R-:W-:Y:S01]  /*be80*/  ISETP.GT.AND P2, PT, R0, 0x9, P0 ;  /* 0x000000090000780c */ /* 0x000fe20000744270 */
[----:B------:R-:W-:Y:S01]  /*be90*/  FMUL R134, R134, R19 ;  /* 0x0000001386867220 */ /* 0x000fe20000400000 */
[----:B------:R-:W-:Y:S01]  /*bea0*/  F2FP.BF16.F32.PACK_AB R123, RZ, R123 ;  /* 0x0000007bff7b723e */ /* 0x000fe200000010ff */
[----:B------:R-:W-:Y:S01]  /*beb0*/  @P5 STG.E.U16 desc[UR36][R12.64], R122 ;  /* 0x0000007a0c005986 */ /* 0x000fe2000c101524 */
[----:B------:R-:W-:Y:S01]  /*bec0*/  IADD3.X R5, R7, UR4, RZ, P6, !PT ;  /* 0x0000000407057c10 */ /* 0x000fe2000b7fe4ff */
[-C--:B------:R-:W-:Y:S01]  /*bed0*/  FMUL R135, R135, R19.reuse ;  /* 0x0000001387877220 */ /* 0x080fe20000400000 */
[----:B------:R-:W-:Y:S01]  /*bee0*/  F2FP.BF16.F32.PACK_AB R124, RZ, R124 ;  /* 0x0000007cff7c723e */ /* 0x000fe200000010ff */
[----:B------:R-:W-:Y:S01]  /*bef0*/  FMUL R136, R136, R19 ;  /* 0x0000001388887220 */ /* 0x000fe20000400000 */
[----:B------:R-:W-:Y:S01]  /*bf00*/  F2FP.BF16.F32.PACK_AB R125, RZ, R125 ;  /* 0x0000007dff7d723e */ /* 0x000fe200000010ff */
[----:B------:R-:W-:Y:S01]  /*bf10*/  @P4 STG.E.U16 desc[UR36][R4.64+0x2], R123 ;  /* 0x0000027b04004986 */ /* 0x000fe2000c101524 */
[----:B------:R-:W-:Y:S01]  /*bf20*/  F2FP.BF16.F32.PACK_AB R126, RZ, R126 ;  /* 0x0000007eff7e723e */ /* 0x000fe200000010ff */
[----:B------:R-:W-:Y:S01]  /*bf30*/  FMUL R137, R137, R19 ;  /* 0x0000001389897220 */ /* 0x000fe20000400000 */
[----:B------:R-:W-:Y:S01]  /*bf40*/  F2FP.BF16.F32.PACK_AB R127, RZ, R127 ;  /* 0x0000007fff7f723e */ /* 0x000fe200000010ff */
[----:B------:R-:W-:Y:S01]  /*bf50*/  @P3 STG.E.U16 desc[UR36][R6.64+0x10], R124 ;  /* 0x0000107c06003986 */ /* 0x000fe2000c101524 */
[----:B------:R-:W-:Y:S01]  /*bf60*/  ISETP.GT.AND P3, PT, R0, 0x8, P1 ;  /* 0x000000080000780c */ /* 0x000fe20000f64270 */
[-C--:B------:R-:W-:Y:S01]  /*bf70*/  FMUL R138, R138, R19.reuse ;  /* 0x000000138a8a7220 */ /* 0x080fe20000400000 */
[C---:B------:R-:W-:Y:S01]  /*bf80*/  ISETP.GT.AND P4, PT, R0.reuse, 0x10, P0 ;  /* 0x000000100000780c */ /* 0x040fe20000784270 */
[----:B------:R-:W-:Y:S01]  /*bf90*/  @P2 STG.E.U16 desc[UR36][R6.64+0x12], R125 ;  /* 0x0000127d06002986 */ /* 0x000fe2000c101524 */
[C---:B------:R-:W-:Y:S01]  /*bfa0*/  ISETP.GT.AND P2, PT, R0.reuse, 0x9, P1 ;  /* 0x000000090000780c */ /* 0x040fe20000f44270 */
[-C--:B------:R-:W-:Y:S01]  /*bfb0*/  FMUL R139, R139, R19.reuse ;  /* 0x000000138b8b7220 */ /* 0x080fe20000400000 */
[----:B------:R-:W-:Y:S01]  /*bfc0*/  ISETP.GT.AND P5, PT, R0, 0x11, P0 ;  /* 0x000000110000780c */ /* 0x000fe200007a4270 */
[-C--:B------:R-:W-:Y:S01]  /*bfd0*/  FMUL R140, R140, R19.reuse ;  /* 0x000000138c8c7220 */ /* 0x080fe20000400000 */
[----:B------:R-:W-:Y:S01]  /*bfe0*/  F2FP.BF16.F32.PACK_AB R128, RZ, R128 ;  /* 0x00000080ff80723e */ /* 0x000fe200000010ff */
[----:B------:R-:W-:Y:S01]  /*bff0*/  FMUL R141, R141, R19 ;  /* 0x000000138d8d7220 */ /* 0x000fe20000400000 */
[----:B------:R-:W-:Y:S01]  /*c000*/  F2FP.BF16.F32.PACK_AB R129, RZ, R129 ;  /* 0x00000081ff81723e */ /* 0x000fe200000010ff */
[----:B------:R-:W-:Y:S01]  /*c010*/  FMUL R142, R142, R19 ;  /* 0x000000138e8e7220 */ /* 0x000fe20000400000 */
[----:B------:R-:W-:Y:S01]  /*c020*/  F2FP.BF16.F32.PACK_AB R130, RZ, R130 ;  /* 0x00000082ff82723e */ /* 0x000fe200000010ff */
[--C-:B------:R-:W-:Y:S01]  /*c030*/  @P3 IMAD.MOV.U32 R10, RZ, RZ, R12.reuse ;  /* 0x000000ffff0a3224 */ /* 0x100fe200078e000c */
[----:B------:R-:W-:Y:S01]  /*c040*/  F2FP.BF16.F32.PACK_AB R131, RZ, R131 ;  /* 0x00000083ff83723e */ /* 0x000fe200000010ff */
[--C-:B------:R-:W-:Y:S01]  /*c050*/  @P3 IMAD.MOV.U32 R11, RZ, RZ, R13.reuse ;  /* 0x000000ffff0b3224 */ /* 0x100fe200078e000d */
[----:B------:R-:W-:Y:S01]  /*c060*/  F2FP.BF16.F32.PACK_AB R132, RZ, R132 ;  /* 0x00000084ff84723e */ /* 0x000fe200000010ff */
[----:B------:R-:W-:Y:S01]  /*c070*/  FMUL R143, R143, R19 ;  /* 0x000000138f8f7220 */ /* 0x000fe20000400000 */
[----:B------:R-:W-:Y:S01]  /*c080*/  F2FP.BF16.F32.PACK_AB R133, RZ, R133 ;  /* 0x00000085ff85723e */ /* 0x000fe200000010ff */
[-C--:B------:R-:W-:Y:S01]  /*c090*/  FMUL R144, R144, R19.reuse ;  /* 0x0000001390907220 */ /* 0x080fe20000400000 */
[----:B------:R0:W-:Y:S01]  /*c0a0*/  @P3 STG.E.U16 desc[UR36][R10.64+0x10], R126 ;  /* 0x0000107e0a003986 */ /* 0x0001e2000c101524 */
[C---:B------:R-:W-:Y:S01]  /*c0b0*/  ISETP.GT.AND P3, PT, R0.reuse, 0x11, P1 ;  /* 0x000000110000780c */ /* 0x040fe20000f64270 */
[-C--:B------:R-:W-:Y:S01]  /*c0c0*/  FMUL R145, R145, R19.reuse ;  /* 0x0000001391917220 */ /* 0x080fe20000400000 */
[----:B------:R-:W-:Y:S01]  /*c0d0*/  F2FP.BF16.F32.PACK_AB R134, RZ, R134 ;  /* 0x00000086ff86723e */ /* 0x000fe200000010ff */
[----:B------:R-:W-:Y:S01]  /*c0e0*/  @P2 STG.E.U16 desc[UR36][R4.64+0x12], R127 ;  /* 0x0000127f04002986 */ /* 0x000fe2000c101524 */
[----:B------:R-:W-:Y:S01]  /*c0f0*/  ISETP.GT.AND P2, PT, R0, 0x10, P1 ;  /* 0x000000100000780c */ /* 0x000fe20000f44270 */
[----:B------:R-:W-:Y:S01]  /*c100*/  FMUL R146, R146, R19 ;  /* 0x0000001392927220 */ /* 0x000fe20000400000 */
[----:B------:R-:W-:Y:S01]  /*c110*/  F2FP.BF16.F32.PACK_AB R135, RZ, R135 ;  /* 0x00000087ff87723e */ /* 0x000fe200000010ff */
[----:B------:R-:W-:Y:S01]  /*c120*/  @P4 STG.E.U16 desc[UR36][R6.64+0x20], R128 ;  /* 0x0000208006004986 */ /* 0x000fe2000c101524 */
[C---:B------:R-:W-:Y:S01]  /*c130*/  ISETP.GT.AND P4, PT, R0.reuse, 0x18, P0 ;  /* 0x000000180000780c */ /* 0x040fe20000784270 */
[-C--:B------:R-:W-:Y:S01]  /*c140*/  FMUL R147, R147, R19.reuse ;  /* 0x0000001393937220 */ /* 0x080fe20000400000 */
[----:B------:R-:W-:Y:S01]  /*c150*/  F2FP.BF16.F32.PACK_AB R136, RZ, R136 ;  /* 0x00000088ff88723e */ /* 0x000fe200000010ff */
[----:B------:R-:W-:Y:S01]  /*c160*/  @P5 STG.E.U16 desc[UR36][R6.64+0x22], R129 ;  /* 0x0000228106005986 */ /* 0x000fe2000c101524 */
[----:B------:R-:W-:Y:S01]  /*c170*/  ISETP.GT.AND P5, PT, R0, 0x19, P0 ;  /* 0x000000190000780c */ /* 0x000fe200007a4270 */
[----:B------:R-:W-:Y:S01]  /*c180*/  FMUL R148, R148, R19 ;  /* 0x0000001394947220 */ /* 0x000fe20000400000 */
[----:B------:R-:W-:Y:S01]  /*c190*/  F2FP.BF16.F32.PACK_AB R137, RZ, R137 ;  /* 0x00000089ff89723e */ /* 0x000fe200000010ff */
[----:B------:R-:W-:Y:S01]  /*c1a0*/  FMUL R149, R149, R19 ;  /* 0x0000001395957220 */ /* 0x000fe20000400000 */
[----:B------:R-:W-:Y:S01]  /*c1b0*/  F2FP.BF16.F32.PACK_AB R138, RZ, R138 ;  /* 0x0000008aff8a723e */ /* 0x000fe200000010ff */
[--C-:B0-----:R-:W-:Y:S01]  /*c1c0*/  @P2 IMAD.MOV.U32 R10, RZ, RZ, R12.reuse ;  /* 0x000000ffff0a2224 */ /* 0x101fe200078e000c */
[----:B------:R-:W-:Y:S01]  /*c1d0*/  F2FP.BF16.F32.PACK_AB R139, RZ, R139 ;  /* 0x0000008bff8b723e */ /* 0x000fe200000010ff */
[--C-:B------:R-:W-:Y:S01]  /*c1e0*/  @P2 IMAD.MOV.U32 R11, RZ, RZ, R13.reuse ;  /* 0x000000ffff0b2224 */ /* 0x100fe200078e000d */
[----:B------:R-:W-:Y:S01]  /*c1f0*/  F2FP.BF16.F32.PACK_AB R140, RZ, R140 ;  /* 0x0000008cff8c723e */ /* 0x000fe200000010ff */
[----:B------:R-:W-:Y:S01]  /*c200*/  FMUL R150, R150, R19 ;  /* 0x0000001396967220 */ /* 0x000fe20000400000 */
[----:B------:R-:W-:Y:S01]  /*c210*/  F2FP.BF16.F32.PACK_AB R141, RZ, R141 ;  /* 0x0000008dff8d723e */ /* 0x000fe200000010ff */
[-C--:B------:R-:W-:Y:S01]  /*c220*/  FMUL R151, R151, R19.reuse ;  /* 0x0000001397977220 */ /* 0x080fe20000400000 */
[----:B------:R0:W-:Y:S01]  /*c230*/  @P2 STG.E.U16 desc[UR36][R10.64+0x20], R130 ;  /* 0x000020820a002986 */ /* 0x0001e2000c101524 */
        /* <DEDUP_REMOVED lines=8> */
[----:B------:R-:W-:Y:S01]  /*c2c0*/  ISETP.GT.AND P4, PT, R0, 0x20, P0 ;  /* 0x000000200000780c */ /* 0x000fe20000784270 */
[----:B------:R-:W-:Y:S01]  /*c2d0*/  FMUL R154, R154, R19 ;  /* 0x000000139a9a7220 */ /* 0x000fe20000400000 */
[----:B------:R-:W-:Y:S01]  /*c2e0*/  F2FP.BF16.F32.PACK_AB R144, RZ, R144 ;  /* 0x00000090ff90723e */ /* 0x000fe200000010ff */
[----:B------:R-:W-:Y:S01]  /*c2f0*/  @P5 STG.E.U16 desc[UR36][R6.64+0x32], R133 ;  /* 0x0000328506005986 */ /* 0x000fe2000c101524 */
[----:B------:R-:W-:Y:S01]  /*c300*/  ISETP.GT.AND P5, PT, R0, 0x21, P0 ;  /* 0x000000210000780c */ /* 0x000fe200007a4270 */
[--C-:B0-----:R-:W-:Y:S01]  /*c310*/  @P2 IMAD.MOV.U32 R10, RZ, RZ, R12.reuse ;  /* 0x000000ffff0a2224 */ /* 0x101fe200078e000c */
[----:B------:R-:W-:Y:S01]  /*c320*/  @P2 MOV R11, R13 ;  /* 0x0000000d000b2202 */ /* 0x000fe20000000f00 */
[----:B------:R-:W-:Y:S01]  /*c330*/  FMUL R155, R155, R19 ;  /* 0x000000139b9b7220 */ /* 0x000fe20000400000 */
[----:B------:R-:W-:Y:S01]  /*c340*/  F2FP.BF16.F32.PACK_AB R145, RZ, R145 ;  /* 0x00000091ff91723e */ /* 0x000fe200000010ff */
[-C--:B------:R-:W-:Y:S01]  /*c350*/  FMUL R156, R156, R19.reuse ;  /* 0x000000139c9c7220 */ /* 0x080fe20000400000 */
[----:B------:R-:W-:Y:S01]  /*c360*/  F2FP.BF16.F32.PACK_AB R146, RZ, R146 ;  /* 0x00000092ff92723e */ /* 0x000fe200000010ff */
[----:B------:R0:W-:Y:S01]  /*c370*/  @P2 STG.E.U16 desc[UR36][R10.64+0x30], R134 ;  /* 0x000030860a002986 */ /* 0x0001e2000c101524 */
        /* <DEDUP_REMOVED lines=13> */
[--C-:B0-----:R-:W-:Y:S01]  /*c450*/  @P2 IMAD.MOV.U32 R10, RZ, RZ, R12.reuse ;  /* 0x000000ffff0a2224 */ /* 0x101fe200078e000c */
[----:B------:R-:W-:Y:S01]  /*c460*/  F2FP.BF16.F32.PACK_AB R150, RZ, R150 ;  /* 0x00000096ff96723e */ /* 0x000fe200000010ff */
[--C-:B------:R-:W-:Y:S01]  /*c470*/  @P2 IMAD.MOV.U32 R11, RZ, RZ, R13.reuse ;  /* 0x000000ffff0b2224 */ /* 0x100fe200078e000d */
[----:B------:R-:W-:Y:S01]  /*c480*/  F2FP.BF16.F32.PACK_AB R151, RZ, R151 ;  /* 0x00000097ff97723e */ /* 0x000fe200000010ff */
[-C--:B------:R-:W-:Y:S01]  /*c490*/  FMUL R160, R160, R19.reuse ;  /* 0x00000013a0a07220 */ /* 0x080fe20000400000 */
[----:B------:R-:W-:Y:S01]  /*c4a0*/  F2FP.BF16.F32.PACK_AB R152, RZ, R152 ;  /* 0x00000098ff98723e */ /* 0x000fe200000010ff */
[-C--:B------:R-:W-:Y:S01]  /*c4b0*/  FMUL R161, R161, R19.reuse ;  /* 0x00000013a1a17220 */ /* 0x080fe20000400000 */
[----:B------:R0:W-:Y:S01]  /*c4c0*/  @P2 STG.E.U16 desc[UR36][R10.64+0x40], R138 ;  /* 0x0000408a0a002986 */ /* 0x0001e2000c101524 */
[----:B------:R-:W-:Y:S01]  /*c4d0*/  ISETP.GT.AND P2, PT, R0, 0x28, P1 ;  /* 0x000000280000780c */ /* 0x000fe20000f44270 */
[----:B------:R-:W-:Y:S01]  /*c4e0*/  FMUL R162, R162, R19 ;  /* 0x00000013a2a27220 */ /* 0x000fe20000400000 */
[----:B------:R-:W-:Y:S01]  /*c4f0*/  F2FP.BF16.F32.PACK_AB R153, RZ, R153 ;  /* 0x00000099ff99723e */ /* 0x000fe200000010ff */
[----:B------:R-:W-:Y:S01]  /*c500*/  @P3 STG.E.U16 desc[UR36][R4.64+0x42], R139 ;  /* 0x0000428b04003986 */ /* 0x000fe2000c101524 */
[C---:B------:R-:W-:Y:S01]  /*c510*/  ISETP.GT.AND P3, PT, R0.reuse, 0x29, P1 ;  /* 0x000000290000780c */ /* 0x040fe20000f64270 */
        /* <DEDUP_REMOVED lines=17> */
[----:B------:R-:W-:Y:S01]  /*c630*/  FMUL R167, R167, R19 ;  /* 0x00000013a7a77220 */ /* 0x000fe20000400000 */
[----:B------:R-:W-:Y:S01]  /*c640*/  F2FP.BF16.F32.PACK_AB R158, RZ, R158 ;  /* 0x0000009eff9e723e */ /* 0x000fe200000010ff */
[----:B------:R-:W-:Y:S01]  /*c650*/  @P3 STG.E.U16 desc[UR36][R4.64+0x52], R143 ;  /* 0x0000528f04003986 */ /* 0x000fe2000c101524 */
[C---:B------:R-:W-:Y:S01]  /*c660*/  ISETP.GT.AND P3, PT, R0.reuse, 0x31, P1 ;  /* 0x000000310000780c */ /* 0x040fe20000f64270 */
[----:B------:R-:W-:Y:S01]  /*c670*/  IMAD.U32 R15, RZ, RZ, UR6 ;  /* 0x00000006ff0f7e24 */ /* 0x000fe2000f8e00ff */
[----:B------:R-:W-:Y:S01]  /*c680*/  F2FP.BF16.F32.PACK_AB R159, RZ, R159 ;  /* 0x0000009fff9f723e */ /* 0x000fe200000010ff */
[----:B------:R-:W-:Y:S01]  /*c690*/  @P4 STG.E.U16 desc[UR36][R6.64+0x60], R144 ;  /* 0x0000609006004986 */ /* 0x000fe2000c101524 */
[C---:B------:R-:W-:Y:S01]  /*c6a0*/  ISETP.GT.AND P4, PT, R0.reuse, 0x38, P0 ;  /* 0x000000380000780c */ /* 0x040fe20000784270 */
[----:B------:R-:W-:Y:S01]  /*c6b0*/  USHF.L.U64.HI UR10, UR6, 0x9, UR7 ;  /* 0x00000009060a7899 */ /* 0x000fe20008010207 */
        /* <DEDUP_REMOVED lines=45> */
[----:B0-----:R-:W-:Y:S01]  /*c990*/  @P2 IMAD.MOV.U32 R10, RZ, RZ, R12 ;  /* 0x000000ffff0a2224 */ /* 0x001fe200078e000c */
        /* <DEDUP_REMOVED lines=16> */
[----:B------:R-:W-:Y:S01]  /*caa0*/  FMUL R86, R86, R19 ;  /* 0x0000001356567220 */ /* 0x000fe20000400000 */
[----:B------:R-:W-:Y:S01]  /*cab0*/  F2FP.BF16.F32.PACK_AB R83, RZ, R83 ;  /* 0x00000053ff53723e */ /* 0x000fe200000010ff */
[----:B0-----:R-:W-:Y:S01]  /*cac0*/  @P6 IMAD.MOV.U32 R11, RZ, RZ, R13 ;  /* 0x000000ffff0b6224 */ /* 0x001fe200078e000d */
[----:B------:R-:W-:Y:S01]  /*cad0*/  @P6 MOV R10, R12 ;  /* 0x0000000c000a6202 */ /* 0x000fe20000000f00 */
[----:B------:R-:W-:Y:S01]  /*cae0*/  @P5 STG.E.U16 desc[UR36][R6.64+0x92], R157 ;  /* 0x0000929d06005986 */ /* 0x000fe2000c101524 */
[C---:B------:R-:W-:Y:S01]  /*caf0*/  ISETP.GT.AND P5, PT, R0.reuse, 0x50, P0 ;  /* 0x000000500000780c */ /* 0x040fe200007a4270 */
[----:B------:R-:W-:Y:S01]  /*cb00*/  FMUL R87, R87, R19 ;  /* 0x0000001357577220 */ /* 0x000fe20000400000 */
[----:B------:R-:W-:Y:S01]  /*cb10*/  F2FP.BF16.F32.PACK_AB R85, RZ, R85 ;  /* 0x00000055ff55723e */ /* 0x000fe200000010ff */
[----:B------:R0:W-:Y:S01]  /*cb20*/  @P6 STG.E.U16 desc[UR36][R10.64+0x90], R158 ;  /* 0x0000909e0a006986 */ /* 0x0001e2000c101524 */
[C---:B------:R-:W-:Y:S01]  /*cb30*/  ISETP.GT.AND P6, PT, R0.reuse, 0x51, P0 ;  /* 0x000000510000780c */ /* 0x040fe200007c4270 */
[-C--:B------:R-:W-:Y:S01]  /*cb40*/  FMUL R89, R89, R19.reuse ;  /* 0x0000001359597220 */ /* 0x080fe20000400000 */
[----:B------:R-:W-:Y:S01]  /*cb50*/  F2FP.BF16.F32.PACK_AB R84, RZ, R84 ;  /* 0x00000054ff54723e */ /* 0x000fe200000010ff */
[----:B------:R-:W-:Y:S01]  /*cb60*/  @P2 STG.E.U16 desc[UR36][R4.64+0x92], R159 ;  /* 0x0000929f04002986 */ /* 0x000fe2000c101524 */
[----:B------:R-:W-:Y:S01]  /*cb70*/  ISETP.GT.AND P2, PT, R0, 0x51, P1 ;  /* 0x000000510000780c */ /* 0x000fe20000f44270 */
[-C--:B------:R-:W-:Y:S01]  /*cb80*/  FMUL R88, R88, R19.reuse ;  /* 0x0000001358587220 */ /* 0x080fe20000400000 */
[----:B------:R-:W-:Y:S01]  /*cb90*/  F2FP.BF16.F32.PACK_AB R86, RZ, R86 ;  /* 0x00000056ff56723e */ /* 0x000fe200000010ff */
[----:B------:R-:W-:Y:S01]  /*cba0*/  FMUL R90, R90, R19 ;  /* 0x000000135a5a7220 */ /* 0x000fe20000400000 */
[----:B------:R-:W-:Y:S01]  /*cbb0*/  F2FP.BF16.F32.PACK_AB R87, RZ, R87 ;  /* 0x00000057ff57723e */ /* 0x000fe200000010ff */
[----:B------:R-:W-:Y:S01]  /*cbc0*/  @P5 STG.E.U16 desc[UR36][R6.64+0xa0], R160 ;  /* 0x0000a0a006005986 */ /* 0x000fe2000c101524 */
[C---:B------:R-:W-:Y:S01]  /*cbd0*/  ISETP.GT.AND P5, PT, R0.reuse, 0x58, P1 ;  /* 0x000000580000780c */ /* 0x040fe20000fa4270 */
[-C--:B------:R-:W-:Y:S01]  /*cbe0*/  FMUL R91, R91, R19.reuse ;  /* 0x000000135b5b7220 */ /* 0x080fe20000400000 */
[C---:B------:R-:W-:Y:S01]  /*cbf0*/  ISETP.GT.AND P1, PT, R0.reuse, 0x59, P1 ;  /* 0x000000590000780c */ /* 0x040fe20000f24270 */
[----:B------:R-:W-:Y:S01]  /*cc00*/  @P6 STG.E.U16 desc[UR36][R6.64+0xa2], R161 ;  /* 0x0000a2a106006986 */ /* 0x000fe2000c101524 */
[----:B0-----:R-:W-:Y:S01]  /*cc10*/  LEA R10, P4, R15, R8, 0x9 ;  /* 0x000000080f0a7211 */ /* 0x001fe200078848ff */
[----:B------:R-:W-:Y:S01]  /*cc20*/  FMUL R93, R93, R19 ;  /* 0x000000135d5d7220 */ /* 0x000fe20000400000 */
[----:B------:R-:W-:Y:S01]  /*cc30*/  F2FP.BF16.F32.PACK_AB R89, RZ, R89 ;  /* 0x00000059ff59723e */ /* 0x000fe200000010ff */
[----:B------:R-:W-:Y:S01]  /*cc40*/  @P3 STG.E.U16 desc[UR36][R12.64+0xa0], R162 ;  /* 0x0000a0a20c003986 */ /* 0x000fe2000c101524 */
[----:B------:R-:W-:Y:S01]  /*cc50*/  ISETP.GT.AND P3, PT, R0, 0x58, P0 ;  /* 0x000000580000780c */ /* 0x000fe20000764270 */
[-C--:B------:R-:W-:Y:S01]  /*cc60*/  FMUL R92, R92, R19.reuse ;  /* 0x000000135c5c7220 */ /* 0x080fe20000400000 */
[----:B------:R-:W-:Y:S01]  /*cc70*/  ISETP.GT.AND P0, PT, R0, 0x59, P0 ;  /* 0x000000590000780c */ /* 0x000fe20000704270 */
[----:B------:R-:W-:Y:S01]  /*cc80*/  @P2 STG.E.U16 desc[UR36][R4.64+0xa2], R163 ;  /* 0x0000a2a304002986 */ /* 0x000fe2000c101524 */
[----:B------:R-:W-:Y:S01]  /*cc90*/  ISETP.GT.AND P2, PT, R3, 0x108, PT ;  /* 0x000001080300780c */ /* 0x000fe20003f44270 */
[-C--:B------:R-:W-:Y:S01]  /*cca0*/  FMUL R94, R94, R19.reuse ;  /* 0x000000135e5e7220 */ /* 0x080fe20000400000 */
[----:B------:R-:W-:Y:S01]  /*ccb0*/  IADD3.X R11, R9, UR10, RZ, P4, !PT ;  /* 0x0000000a090b7c10 */ /* 0x000fe2000a7fe4ff */
[-C--:B------:R-:W-:Y:S01]  /*ccc0*/  FMUL R95, R95, R19.reuse ;  /* 0x000000135f5f7220 */ /* 0x080fe20000400000 */
[----:B------:R-:W-:Y:S01]  /*ccd0*/  F2FP.BF16.F32.PACK_AB R88, RZ, R88 ;  /* 0x00000058ff58723e */ /* 0x000fe200000010ff */
[-C--:B------:R-:W-:Y:S01]  /*cce0*/  FMUL R97, R97, R19.reuse ;  /* 0x0000001361617220 */ /* 0x080fe20000400000 */
[----:B------:R-:W-:Y:S01]  /*ccf0*/  F2FP.BF16.F32.PACK_AB R90, RZ, R90 ;  /* 0x0000005aff5a723e */ /* 0x000fe200000010ff */
[----:B------:R-:W-:Y:S01]  /*cd00*/  FMUL R96, R96, R19 ;  /* 0x0000001360607220 */ /* 0x000fe20000400000 */
[----:B------:R-:W-:Y:S01]  /*cd10*/  F2FP.BF16.F32.PACK_AB R91, RZ, R91 ;  /* 0x0000005bff5b723e */ /* 0x000fe200000010ff */
[----:B------:R-:W-:Y:S01]  /*cd20*/  @P3 STG.E.U16 desc[UR36][R6.64+0xb0], R164 ;  /* 0x0000b0a406003986 */ /* 0x000fe2000c101524 */
[----:B------:R-:W-:Y:S01]  /*cd30*/  ISETP.GT.AND P3, PT, R3, 0x100, PT ;  /* 0x000001000300780c */ /* 0x000fe20003f64270 */
[----:B------:R-:W-:Y:S01]  /*cd40*/  FMUL R98, R98, R19 ;  /* 0x0000001362627220 */ /* 0x000fe20000400000 */
[----:B------:R-:W-:Y:S01]  /*cd50*/  F2FP.BF16.F32.PACK_AB R93, RZ, R93 ;  /* 0x0000005dff5d723e */ /* 0x000fe200000010ff */
[----:B------:R0:W-:Y:S01]  /*cd60*/  @P0 STG.E.U16 desc[UR36][R6.64+0xb2], R165 ;  /* 0x0000b2a506000986 */ /* 0x0001e2000c101524 */
[C---:B------:R-:W-:Y:S01]  /*cd70*/  ISETP.GT.AND P0, PT, R0.reuse, RZ, P3 ;  /* 0x000000ff0000720c */ /* 0x040fe20001f04270 */
[-C--:B------:R-:W-:Y:S01]  /*cd80*/  FMUL R99, R99, R19.reuse ;  /* 0x0000001363637220 */ /* 0x080fe20000400000 */
[----:B------:R-:W-:Y:S01]  /*cd90*/  F2FP.BF16.F32.PACK_AB R92, RZ, R92 ;  /* 0x0000005cff5c723e */ /* 0x000fe200000010ff */
[----:B------:R-:W-:Y:S01]  /*cda0*/  @P5 STG.E.U16 desc[UR36][R12.64+0xb0], R166 ;  /* 0x0000b0a60c005986 */ /* 0x000fe2000c101524 */
[C---:B------:R-:W-:Y:S01]  /*cdb0*/  ISETP.GT.AND P5, PT, R0.reuse, RZ, P2 ;  /* 0x000000ff0000720c */ /* 0x040fe200017a4270 */
[-C--:B------:R-:W-:Y:S01]  /*cdc0*/  FMUL R101, R101, R19.reuse ;  /* 0x0000001365657220 */ /* 0x080fe20000400000 */
[----:B------:R-:W-:Y:S01]  /*cdd0*/  F2FP.BF16.F32.PACK_AB R94, RZ, R94 ;  /* 0x0000005eff5e723e */ /* 0x000fe200000010ff */
[----:B------:R1:W-:Y:S01]  /*cde0*/  @P1 STG.E.U16 desc[UR36][R4.64+0xb2], R167 ;  /* 0x0000b2a704001986 */ /* 0x0003e2000c101524 */
[----:B------:R-:W-:Y:S01]  /*cdf0*/  ISETP.GT.AND P1, PT, R0, 0x1, P3 ;  /* 0x000000010000780c */ /* 0x000fe20001f24270 */
[----:B------:R-:W-:Y:S01]  /*ce00*/  FMUL R100, R100, R19 ;  /* 0x0000001364647220 */ /* 0x000fe20000400000 */
[----:B------:R-:W-:Y:S01]  /*ce10*/  F2FP.BF16.F32.PACK_AB R95, RZ, R95 ;  /* 0x0000005fff5f723e */ /* 0x000fe200000010ff */
[-C--:B------:R-:W-:Y:S01]  /*ce20*/  FMUL R102, R102, R19.reuse ;  /* 0x0000001366667220 */ /* 0x080fe20000400000 */
[----:B0-----:R-:W-:Y:S01]  /*ce30*/  IADD3 R6, P4, R10, UR5, RZ ;  /* 0x000000050a067c10 */ /* 0x001fe2000ff9e0ff */
[----:B------:R-:W-:Y:S01]  /*ce40*/  @P0 STG.E.U16 desc[UR36][R10.64], R72 ;  /* 0x000000480a000986 */ /* 0x000fe2000c101524 */
[----:B------:R-:W-:Y:S01]  /*ce50*/  ISETP.GT.AND P0, PT, R0, 0x1, P2 ;  /* 0x000000010000780c */ /* 0x000fe20001704270 */
[-C--:B------:R-:W-:Y:S01]  /*ce60*/  FMUL R103, R103, R19.reuse ;  /* 0x0000001367677220 */ /* 0x080fe20000400000 */
[----:B------:R-:W-:Y:S01]  /*ce70*/  IADD3.X R7, R11, UR4, RZ, P4, !PT ;  /* 0x000000040b077c10 */ /* 0x000fe2000a7fe4ff */
[-C--:B------:R-:W-:Y:S01]  /*ce80*/  FMUL R104, R104, R19.reuse ;  /* 0x0000001368687220 */ /* 0x080fe20000400000 */
        /* <DEDUP_REMOVED lines=8> */
[----:B-1----:R-:W-:Y:S01]  /*cf10*/  IADD3 R4, P5, R10, UR5, RZ ;  /* 0x000000050a047c10 */ /* 0x002fe2000ffbe0ff */
[-C--:B------:R-:W-:Y:S01]  /*cf20*/  FMUL R107, R107, R19.reuse ;  /* 0x000000136b6b7220 */ /* 0x080fe20000400000 */
[----:B------:R-:W-:Y:S01]  /*cf30*/  F2FP.BF16.F32.PACK_AB R98, RZ, R98 ;  /* 0x00000062ff62723e */ /* 0x000fe200000010ff */
[-C--:B------:R-:W-:Y:S01]  /*cf40*/  FMUL R108, R108, R19.reuse ;  /* 0x000000136c6c7220 */ /* 0x080fe20000400000 */
[----:B------:R-:W-:Y:S01]  /*cf50*/  IADD3.X R5, R11, UR4, RZ, P5, !PT ;  /* 0x000000040b057c10 */ /* 0x000fe2000affe4ff */
[-C--:B------:R-:W-:Y:S01]  /*cf60*/  FMUL R109, R109, R19.reuse ;  /* 0x000000136d6d7220 */ /* 0x080fe20000400000 */
[----:B------:R-:W-:Y:S01]  /*cf70*/  ISETP.GT.AND P5, PT, R0, 0x11, P3 ;  /* 0x000000110000780c */ /* 0x000fe20001fa4270 */
[----:B------:R-:W-:Y:S01]  /*cf80*/  FMUL R110, R110, R19 ;  /* 0x000000136e6e7220 */ /* 0x000fe20000400000 */
[----:B------:R-:W-:Y:S01]  /*cf90*/  F2FP.BF16.F32.PACK_AB R99, RZ, R99 ;  /* 0x00000063ff63723e */ /* 0x000fe200000010ff */
[----:B------:R-:W-:Y:S01]  /*cfa0*/  @P0 STG.E.U16 desc[UR36][R4.64+0x2], R75 ;  /* 0x0000024b04000986 */ /* 0x000fe2000c101524 */
[C---:B------:R-:W-:Y:S01]  /*cfb0*/  ISETP.GT.AND P0, PT, R0.reuse, 0x8, P2 ;  /* 0x000000080000780c */ /* 0x040fe20001704270 */
        /* <DEDUP_REMOVED lines=8> */
[-C--:B------:R-:W-:Y:S01]  /*d040*/  FMUL R112, R112, R19.reuse ;  /* 0x0000001370707220 */ /* 0x080fe20000400000 */
        /* <DEDUP_REMOVED lines=24> */
[C---:B------:R-:W-:Y:S01]  /*d1d0*/  ISETP.GT.AND P1, PT, R0.reuse, 0x19, P2 ;  /* 0x000000190000780c */ /* 0x040fe20001724270 */
[----:B------:R-:W-:Y:S01]  /*d1e0*/  UIMAD UR10, UR7, 0x300, URZ ;  /* 0x00000300070a78a4 */ /* 0x000fe2000f8e023f */
        /* <DEDUP_REMOVED lines=77> */
[-C--:B------:R-:W-:Y:S01]  /*d6c0*/  FMUL R43, R43, R19.reuse ;  /* 0x000000132b2b7220 */ /* 0x080fe20000400000 */
[----:B------:R-:W-:Y:S01]  /*d6d0*/  F2FP.BF16.F32.PACK_AB R32, RZ, R32 ;  /* 0x00000020ff20723e */ /* 0x000fe200000010ff */
        /* <DEDUP_REMOVED lines=9> */
[----:B------:R-:W-:Y:S01]  /*d770*/  ISETP.GT.AND P1, PT, R3, 0x188, PT ;  /* 0x000001880300780c */ /* 0x000fe20003f24270 */
[----:B------:R-:W-:Y:S01]  /*d780*/  FMUL R46, R46, R19 ;  /* 0x000000132e2e7220 */ /* 0x000fe20000400000 */
[----:B------:R-:W-:Y:S01]  /*d790*/  F2FP.BF16.F32.PACK_AB R35, RZ, R35 ;  /* 0x00000023ff23723e */ /* 0x000fe200000010ff */
[----:B------:R-:W-:Y:S01]  /*d7a0*/  @P4 STG.E.U16 desc[UR36][R6.64+0x80], R106 ;  /* 0x0000806a06004986 */ /* 0x000fe2000c101524 */
[C---:B------:R-:W-:Y:S01]  /*d7b0*/  ISETP.GT.AND P4, PT, R0.reuse, 0x48, P3 ;  /* 0x000000480000780c */ /* 0x040fe20001f84270 */
[----:B------:R-:W-:Y:S01]  /*d7c0*/  FMUL R47, R47, R19 ;  /* 0x000000132f2f7220 */ /* 0x000fe20000400000 */
[----:B------:R-:W-:Y:S01]  /*d7d0*/  F2FP.BF16.F32.PACK_AB R36, RZ, R36 ;  /* 0x00000024ff24723e */ /* 0x000fe200000010ff */
[----:B------:R-:W-:Y:S01]  /*d7e0*/  @P0 STG.E.U16 desc[UR36][R4.64+0x82], R107 ;  /* 0x0000826b04000986 */ /* 0x000fe2000c101524 */
[----:B------:R-:W-:Y:S01]  /*d7f0*/  ISETP.GT.AND P0, PT, R3, 0x180, PT ;  /* 0x000001800300780c */ /* 0x000fe20003f04270 */
[----:B------:R-:W-:Y:S01]  /*d800*/  IMAD.U32 R3, RZ, RZ, UR6 ;  /* 0x00000006ff037e24 */ /* 0x000fe2000f8e00ff */
[----:B------:R-:W-:Y:S01]  /*d810*/  F2FP.BF16.F32.PACK_AB R37, RZ, R37 ;  /* 0x00000025ff25723e */ /* 0x000fe200000010ff */
[----:B------:R-:W-:Y:S01]  /*d820*/  @P5 STG.E.U16 desc[UR36][R10.64+0x92], R109 ;  /* 0x0000926d0a005986 */ /* 0x000fe2000c101524 */
[----:B------:R-:W-:Y:S01]  /*d830*/  ISETP.GT.AND P5, PT, R0, 0x50, P3 ;  /* 0x000000500000780c */ /* 0x000fe20001fa4270 */
[----:B------:R-:W-:Y:S01]  /*d840*/  IMAD.WIDE.U32 R8, R3, 0x300, R8 ;  /* 0x0000030003087825 */ /* 0x000fe200078e0008 */
[----:B------:R-:W-:-:S03]  /*d850*/  F2FP.BF16.F32.PACK_AB R38, RZ, R38 ;  /* 0x00000026ff26723e */ /* 0x000fc600000010ff */
[----:B------:R-:W-:Y:S01]  /*d860*/  FMUL R48, R48, R19 ;  /* 0x0000001330307220 */ /* 0x000fe20000400000 */
[----:B------:R-:W-:Y:S01]  /*d870*/  F2FP.BF16.F32.PACK_AB R39, RZ, R39 ;  /* 0x00000027ff27723e */ /* 0x000fe200000010ff */
[----:B------:R-:W-:Y:S01]  /*d880*/  @P4 STG.E.U16 desc[UR36][R10.64+0x90], R108 ;  /* 0x0000906c0a004986 */ /* 0x000fe2000c101524 */
[C---:B------:R-:W-:Y:S01]  /*d890*/  ISETP.GT.AND P4, PT, R0.reuse, 0x49, P2 ;  /* 0x000000490000780c */ /* 0x040fe20001784270 */
[----:B------:R-:W-:Y:S01]  /*d8a0*/  VIADD R9, R9, UR10 ;  /* 0x0000000a09097c36 */ /* 0x000fe20008000000 */
[----:B------:R-:W-:Y:S01]  /*d8b0*/  F2FP.BF16.F32.PACK_AB R40, RZ, R40 ;  /* 0x00000028ff28723e */ /* 0x000fe200000010ff */
[----:B------:R-:W-:Y:S01]  /*d8c0*/  @P6 STG.E.U16 desc[UR36][R6.64+0x90], R110 ;  /* 0x0000906e06006986 */ /* 0x000fe2000c101524 */
[----:B------:R-:W-:Y:S01]  /*d8d0*/  ISETP.GT.AND P6, PT, R0, 0x51, P3 ;  /* 0x000000510000780c */ /* 0x000fe20001fc4270 */
[----:B------:R-:W-:Y:S01]  /*d8e0*/  FMUL R49, R49, R19 ;  /* 0x0000001331317220 */ /* 0x000fe20000400000 */
[----:B------:R-:W-:Y:S01]  /*d8f0*/  F2FP.BF16.F32.PACK_AB R41, RZ, R41 ;  /* 0x00000029ff29723e */ /* 0x000fe200000010ff */
[-C--:B------:R-:W-:Y:S01]  /*d900*/  FMUL R50, R50, R19.reuse ;  /* 0x0000001332327220 */ /* 0x080fe20000400000 */
[----:B------:R-:W-:Y:S01]  /*d910*/  F2FP.BF16.F32.PACK_AB R42, RZ, R42 ;  /* 0x0000002aff2a723e */ /* 0x000fe200000010ff */
[----:B------:R-:W-:Y:S01]  /*d920*/  FMUL R51, R51, R19 ;  /* 0x0000001333337220 */ /* 0x000fe20000400000 */
[----:B------:R-:W-:Y:S01]  /*d930*/  F2FP.BF16.F32.PACK_AB R43, RZ, R43 ;  /* 0x0000002bff2b723e */ /* 0x000fe200000010ff */
[-C--:B------:R-:W-:Y:S01]  /*d940*/  FMUL R52, R52, R19.reuse ;  /* 0x0000001334347220 */ /* 0x080fe20000400000 */
        /* <DEDUP_REMOVED lines=24> */
[----:B------:R-:W-:Y:S01]  /*dad0*/  ISETP.GT.AND P5, PT, R0, RZ, P0 ;  /* 0x000000ff0000720c */ /* 0x000fe200007a4270 */
[-C--:B------:R-:W-:Y:S01]  /*dae0*/  FMUL R60, R60, R19.reuse ;  /* 0x000000133c3c7220 */ /* 0x080fe20000400000 */
[----:B------:R-:W-:Y:S01]  /*daf0*/  F2FP.BF16.F32.PACK_AB R52, RZ, R52 ;  /* 0x00000034ff34723e */ /* 0x000fe200000010ff */
[----:B------:R-:W-:Y:S01]  /*db00*/  @P4 STG.E.U16 desc[UR36][R10.64+0xb0], R116 ;  /* 0x0000b0740a004986 */ /* 0x000fe2000c101524 */
[C---:B------:R-:W-:Y:S01]  /*db10*/  ISETP.GT.AND P4, PT, R0.reuse, 0x58, P2 ;  /* 0x000000580000780c */ /* 0x040fe20001784270 */
[-C--:B------:R-:W-:Y:S01]  /*db20*/  FMUL R61, R61, R19.reuse ;  /* 0x000000133d3d7220 */ /* 0x080fe20000400000 */
[C---:B------:R-:W-:Y:S01]  /*db30*/  ISETP.GT.AND P2, PT, R0.reuse, 0x59, P2 ;  /* 0x000000590000780c */ /* 0x040fe20001744270 */
[----:B------:R0:W-:Y:S01]  /*db40*/  @P3 STG.E.U16 desc[UR36][R10.64+0xb2], R117 ;  /* 0x0000b2750a003986 */ /* 0x0001e2000c101524 */
        /* <DEDUP_REMOVED lines=11> */
[----:B0-----:R-:W-:Y:S01]  /*dc00*/  @P4 IMAD.MOV.U32 R10, RZ, RZ, R6 ;  /* 0x000000ffff0a4224 */ /* 0x001fe200078e0006 */
[----:B------:R-:W-:Y:S01]  /*dc10*/  IADD3 R6, P6, R8, UR5, RZ ;  /* 0x0000000508067c10 */ /* 0x000fe2000ffde0ff */
[----:B------:R-:W-:Y:S01]  /*dc20*/  @P4 IMAD.MOV.U32 R11, RZ, RZ, R7 ;  /* 0x000000ffff0b4224 */ /* 0x000fe200078e0007 */
[----:B------:R-:W-:Y:S01]  /*dc30*/  F2FP.BF16.F32.PACK_AB R58, RZ, R58 ;  /* 0x0000003aff3a723e */ /* 0x000fe200000010ff */
[-C--:B------:R-:W-:Y:S01]  /*dc40*/  FMUL R67, R67, R19.reuse ;  /* 0x0000001343437220 */ /* 0x080fe20000400000 */
[----:B------:R-:W-:Y:S01]  /*dc50*/  IADD3.X R7, R9, UR4, RZ, P6, !PT ;  /* 0x0000000409077c10 */ /* 0x000fe2000b7fe4ff */
[-C--:B------:R-:W-:Y:S01]  /*dc60*/  FMUL R68, R68, R19.reuse ;  /* 0x0000001344447220 */ /* 0x080fe20000400000 */
[----:B------:R-:W-:Y:S01]  /*dc70*/  @P4 STG.E.U16 desc[UR36][R10.64+0xb0], R118 ;  /* 0x0000b0760a004986 */ /* 0x000fe2000c101524 */
[C---:B------:R-:W-:Y:S01]  /*dc80*/  ISETP.GT.AND P4, PT, R0.reuse, 0x1, P1 ;  /* 0x000000010000780c */ /* 0x040fe20000f84270 */
[----:B------:R-:W-:Y:S01]  /*dc90*/  FMUL R69, R69, R19 ;  /* 0x0000001345457220 */ /* 0x000fe20000400000 */
[----:B------:R-:W-:Y:S01]  /*dca0*/  F2FP.BF16.F32.PACK_AB R59, RZ, R59 ;  /* 0x0000003bff3b723e */ /* 0x000fe200000010ff */
[----:B------:R0:W-:Y:S01]  /*dcb0*/  @P2 STG.E.U16 desc[UR36][R4.64+0xb2], R119 ;  /* 0x0000b27704002986 */ /* 0x0001e2000c101524 */
[----:B------:R-:W-:Y:S01]  /*dcc0*/  ISETP.GT.AND P2, PT, R0, 0x8, P0 ;  /* 0x000000080000780c */ /* 0x000fe20000744270 */
[-C--:B------:R-:W-:Y:S01]  /*dcd0*/  FMUL R70, R70, R19.reuse ;  /* 0x0000001346467220 */ /* 0x080fe20000400000 */
[----:B------:R-:W-:Y:S01]  /*dce0*/  F2FP.BF16.F32.PACK_AB R60, RZ, R60 ;  /* 0x0000003cff3c723e */ /* 0x000fe200000010ff */
[----:B------:R-:W-:Y:S01]  /*dcf0*/  @P5 STG.E.U16 desc[UR36][R8.64], R24 ;  /* 0x0000001808005986 */ /* 0x000fe2000c101524 */
[C---:B------:R-:W-:Y:S01]  /*dd00*/  ISETP.GT.AND P5, PT, R0.reuse, RZ, P1 ;  /* 0x000000ff0000720c */ /* 0x040fe20000fa4270 */
[----:B------:R-:W-:Y:S01]  /*dd10*/  FMUL R71, R71, R19 ;  /* 0x0000001347477220 */ /* 0x000fe20000400000 */
[----:B------:R-:W-:-:S02]  /*dd20*/  ISETP.GT.AND P6, PT, R0, 0x49, P1 ;  /* 0x000000490000780c */ /* 0x000fc40000fc4270 */
[----:B------:R-:W-:Y:S02]  /*dd30*/  F2FP.BF16.F32.PACK_AB R61, RZ, R61 ;  /* 0x0000003dff3d723e */ /* 0x000fe400000010ff */
[----:B------:R-:W-:Y:S01]  /*dd40*/  F2FP.BF16.F32.PACK_AB R62, RZ, R62 ;  /* 0x0000003eff3e723e */ /* 0x000fe200000010ff */
[----:B0-----:R-:W-:Y:S01]  /*dd50*/  @P3 IMAD.MOV.U32 R4, RZ, RZ, R8 ;  /* 0x000000ffff043224 */ /* 0x001fe200078e0008 */
[----:B------:R-:W-:Y:S01]  /*dd60*/  F2FP.BF16.F32.PACK_AB R63, RZ, R63 ;  /* 0x0000003fff3f723e */ /* 0x000fe200000010ff */
[----:B------:R-:W-:Y:S01]  /*dd70*/  @P3 IMAD.MOV.U32 R5, RZ, RZ, R9 ;  /* 0x000000ffff053224 */ /* 0x000fe200078e0009 */
[----:B------:R-:W-:Y:S02]  /*dd80*/  F2FP.BF16.F32.PACK_AB R64, RZ, R64 ;  /* 0x00000040ff40723e */ /* 0x000fe400000010ff */
[----:B------:R-:W-:Y:S02]  /*dd90*/  F2FP.BF16.F32.PACK_AB R65, RZ, R65 ;  /* 0x00000041ff41723e */ /* 0x000fe400000010ff */
[----:B------:R0:W-:Y:S01]  /*dda0*/  @P3 STG.E.U16 desc[UR36][R4.64+0x2], R25 ;  /* 0x0000021904003986 */ /* 0x0001e2000c101524 */
[----:B------:R-:W-:-:S02]  /*ddb0*/  ISETP.GT.AND P3, PT, R0, 0x9, P0 ;  /* 0x000000090000780c */ /* 0x000fc40000764270 */
[----:B------:R-:W-:Y:S01]  /*ddc0*/  F2FP.BF16.F32.PACK_AB R66, RZ, R66 ;  /* 0x00000042ff42723e */ /* 0x000fe200000010ff */
[----:B------:R-:W-:Y:S01]  /*ddd0*/  @P5 STG.E.U16 desc[UR36][R6.64], R26 ;  /* 0x0000001a06005986 */ /* 0x000fe2000c101524 */
[----:B------:R-:W-:Y:S02]  /*dde0*/  ISETP.GT.AND P5, PT, R0, 0x9, P1 ;  /* 0x000000090000780c */ /* 0x000fe40000fa4270 */
[----:B------:R-:W-:Y:S02]  /*ddf0*/  F2FP.BF16.F32.PACK_AB R67, RZ, R67 ;  /* 0x00000043ff43723e */ /* 0x000fe400000010ff */
[----:B------:R-:W-:Y:S02]  /*de00*/  F2FP.BF16.F32.PACK_AB R68, RZ, R68 ;  /* 0x00000044ff44723e */ /* 0x000fe400000010ff */
[----:B------:R-:W-:Y:S01]  /*de10*/  F2FP.BF16.F32.PACK_AB R69, RZ, R69 ;  /* 0x00000045ff45723e */ /* 0x000fe200000010ff */
[----:B0-----:R-:W-:Y:S01]  /*de20*/  @P4 IMAD.MOV.U32 R4, RZ, RZ, R6 ;  /* 0x000000ffff044224 */ /* 0x001fe200078e0006 */
[----:B------:R-:W-:Y:S01]  /*de30*/  F2FP.BF16.F32.PACK_AB R70, RZ, R70 ;  /* 0x00000046ff46723e */ /* 0x000fe200000010ff */
[----:B------:R-:W-:Y:S01]  /*de40*/  @P4 IMAD.MOV.U32 R5, RZ, RZ, R7 ;  /* 0x000000ffff054224 */ /* 0x000fe200078e0007 */
[----:B------:R-:W-:-:S04]  /*de50*/  F2FP.BF16.F32.PACK_AB R71, RZ, R71 ;  /* 0x00000047ff47723e */ /* 0x000fc800000010ff */
[----:B------:R0:W-:Y:S01]  /*de60*/  @P4 STG.E.U16 desc[UR36][R4.64+0x2], R27 ;  /* 0x0000021b04004986 */ /* 0x0001e2000c101524 */
[----:B------:R-:W-:Y:S02]  /*de70*/  ISETP.GT.AND P4, PT, R0, 0x8, P1 ;  /* 0x000000080000780c */ /* 0x000fe40000f84270 */
[----:B0-----:R-:W-:Y:S01]  /*de80*/  @P2 MOV R4, R8 ;  /* 0x0000000800042202 */ /* 0x001fe20000000f00 */
[----:B------:R-:W-:-:S05]  /*de90*/  @P2 IMAD.MOV.U32 R5, RZ, RZ, R9 ;  /* 0x000000ffff052224 */ /* 0x000fca00078e0009 */
[----:B------:R0:W-:Y:S01]  /*dea0*/  @P2 STG.E.U16 desc[UR36][R4.64+0x10], R28 ;  /* 0x0000101c04002986 */ /* 0x0001e2000c101524 */
[----:B------:R-:W-:Y:S01]  /*deb0*/  ISETP.GT.AND P2, PT, R0, 0x10, P0 ;  /* 0x000000100000780c */ /* 0x000fe20000744270 */
[----:B0-----:R-:W-:Y:S02]  /*dec0*/  @P3 IMAD.MOV.U32 R4, RZ, RZ, R8 ;  /* 0x000000ffff043224 */ /* 0x001fe400078e0008 */
        /* <DEDUP_REMOVED lines=15> */
[----:B0-----:R-:W-:Y:S01]  /*dfc0*/  @P3 IMAD.MOV.U32 R4, RZ, RZ, R8 ;  /* 0x000000ffff043224 */ /* 0x001fe200078e0008 */
[----:B------:R-:W-:-:S05]  /*dfd0*/  @P3 MOV R5, R9 ;  /* 0x0000000900053202 */ /* 0x000fca0000000f00 */
        /* <DEDUP_REMOVED lines=113> */
[C---:B------:R-:W-:Y:S02]  /*e6f0*/  ISETP.GT.AND P3, PT, R0.reuse, 0x58, P0 ;  /* 0x000000580000780c */ /* 0x040fe40000764270 */
[----:B------:R-:W-:Y:S01]  /*e700*/  ISETP.GT.AND P0, PT, R0, 0x59, P0 ;  /* 0x000000590000780c */ /* 0x000fe20000704270 */
[----:B0-----:R-:W-:Y:S02]  /*e710*/  @P5 IMAD.MOV.U32 R4, RZ, RZ, R6 ;  /* 0x000000ffff045224 */ /* 0x001fe400078e0006 */
[----:B------:R-:W-:-:S10]  /*e720*/  @P5 IMAD.MOV.U32 R5, RZ, RZ, R7 ;  /* 0x000000ffff055224 */ /* 0x000fd400078e0007 */
[----:B------:R-:W-:Y:S01]  /*e730*/  @P0 IMAD.MOV.U32 R10, RZ, RZ, R8 ;  /* 0x000000ffff0a0224 */ /* 0x000fe200078e0008 */
[----:B------:R-:W-:Y:S01]  /*e740*/  @P0 MOV R11, R9 ;  /* 0x00000009000b0202 */ /* 0x000fe20000000f00 */
        /* <DEDUP_REMOVED lines=9> */
[C---:B------:R-:W-:Y:S02]  /*e7e0*/  ISETP.GT.AND P4, PT, R0.reuse, 0x58, P1 ;  /* 0x000000580000780c */ /* 0x040fe40000f84270 */
[----:B------:R-:W-:Y:S01]  /*e7f0*/  ISETP.GT.AND P1, PT, R0, 0x59, P1 ;  /* 0x000000590000780c */ /* 0x000fe20000f24270 */
[----:B0-----:R-:W-:Y:S02]  /*e800*/  @P2 IMAD.MOV.U32 R4, RZ, RZ, R8 ;  /* 0x000000ffff042224 */ /* 0x001fe400078e0008 */
[----:B------:R-:W-:-:S05]  /*e810*/  @P2 IMAD.MOV.U32 R5, RZ, RZ, R9 ;  /* 0x000000ffff052224 */ /* 0x000fca00078e0009 */
[----:B------:R0:W-:Y:S02]  /*e820*/  @P2 STG.E.U16 desc[UR36][R4.64+0xa2], R65 ;  /* 0x0000a24104002986 */ /* 0x0001e4000c101524 */
[----:B0-----:R-:W-:Y:S02]  /*e830*/  @P6 IMAD.MOV.U32 R4, RZ, RZ, R6 ;  /* 0x000000ffff046224 */ /* 0x001fe400078e0006 */
[----:B------:R-:W-:-:S05]  /*e840*/  @P6 IMAD.MOV.U32 R5, RZ, RZ, R7 ;  /* 0x000000ffff056224 */ /* 0x000fca00078e0007 */
[----:B------:R0:W-:Y:S02]  /*e850*/  @P6 STG.E.U16 desc[UR36][R4.64+0xa0], R66 ;  /* 0x0000a04204006986 */ /* 0x0001e4000c101524 */
[----:B0-----:R-:W-:Y:S02]  /*e860*/  @P5 IMAD.MOV.U32 R4, RZ, RZ, R6 ;  /* 0x000000ffff045224 */ /* 0x001fe400078e0006 */
[----:B------:R-:W-:-:S05]  /*e870*/  @P5 IMAD.MOV.U32 R5, RZ, RZ, R7 ;  /* 0x000000ffff055224 */ /* 0x000fca00078e0007 */
[----:B------:R0:W-:Y:S04]  /*e880*/  @P5 STG.E.U16 desc[UR36][R4.64+0xa2], R67 ;  /* 0x0000a24304005986 */ /* 0x0001e8000c101524 */
[----:B------:R1:W-:Y:S04]  /*e890*/  @P3 STG.E.U16 desc[UR36][R8.64+0xb0], R68 ;  /* 0x0000b04408003986 */ /* 0x0003e8000c101524 */
[----:B------:R1:W-:Y:S01]  /*e8a0*/  @P0 STG.E.U16 desc[UR36][R10.64+0xb2], R69 ;  /* 0x0000b2450a000986 */ /* 0x0003e2000c101524 */
[----:B0-----:R-:W-:Y:S02]  /*e8b0*/  @P4 IMAD.MOV.U32 R4, RZ, RZ, R6 ;  /* 0x000000ffff044224 */ /* 0x001fe400078e0006 */
[----:B------:R-:W-:-:S05]  /*e8c0*/  @P4 IMAD.MOV.U32 R5, RZ, RZ, R7 ;  /* 0x000000ffff054224 */ /* 0x000fca00078e0007 */
[----:B------:R1:W-:Y:S04]  /*e8d0*/  @P4 STG.E.U16 desc[UR36][R4.64+0xb0], R70 ;  /* 0x0000b04604004986 */ /* 0x0003e8000c101524 */
[----:B------:R1:W-:Y:S02]  /*e8e0*/  @P1 STG.E.U16 desc[UR36][R6.64+0xb2], R71 ;  /* 0x0000b24706001986 */ /* 0x0003e4000c101524 */
.L_x_405:
[----:B------:R-:W-:Y:S05]  /*e8f0*/  BSYNC B0 ;  /* 0x0000000000007941 */ /* 0x000fea0003800000 */
.L_x_29:
[----:B------:R-:W-:Y:S01]  /*e900*/  ULDC UR4, c[0x0][0xc] ;  /* 0x0000030000047ab9 */ /* 0x000fe20000000800 */
[----:B------:R-:W-:Y:S01]  /*e910*/  ULDC UR5, c[0x0][0x10] ;  /* 0x0000040000057ab9 */ /* 0x000fe20000000800 */
[----:B0-----:R-:W0:Y:S01]  /*e920*/  LDC R3, c[0x0][0x14] ;  /* 0x00000500ff037b82 */ /* 0x001e220000000800 */
[----:B------:R-:W-:Y:S01]  /*e930*/  UIMAD.WIDE.U32 UR4, UR4, UR5, URZ ;  /* 0x00000005040472a5 */ /* 0x000fe2000f8e003f */
[----:B------:R-:W-:Y:S01]  /*e940*/  PRMT R0, RZ, 0x7610, R0 ;  /* 0x00007610ff007816 */ /* 0x000fe20000000000 */
[----:B------:R-:W-:Y:S01]  /*e950*/  UMOV UR42, 0xffffffff ;  /* 0xffffffff002a7882 */ /* 0x000fe20000000000 */
[----:B------:R-:W-:-:S03]  /*e960*/  UMOV UR43, 0xffffffff ;  /* 0xffffffff002b7882 */ /* 0x000fc60000000000 */
[----:B0-----:R-:W-:-:S04]  /*e970*/  IMAD.WIDE.U32 R16, R3, UR4, R16 ;  /* 0x0000000403107c25 */ /* 0x001fc8000f8e0010 */
[----:B------:R-:W-:Y:S01]  /*e980*/  IMAD R3, R3, UR5, RZ ;  /* 0x0000000503037c24 */ /* 0x000fe2000f8e02ff */
[----:B------:R-:W-:Y:S02]  /*e990*/  ULDC.64 UR4, c[0x0][0x650] ;  /* 0x0001940000047ab9 */ /* 0x000fe40000000a00 */
[----:B------:R-:W-:Y:S01]  /*e9a0*/  ISETP.GE.U32.AND P0, PT, R16, UR4, PT ;  /* 0x0000000410007c0c */ /* 0x000fe2000bf06070 */
[----:B------:R-:W-:-:S05]  /*e9b0*/  IMAD.IADD R17, R17, 0x1, R3 ;  /* 0x0000000111117824 */ /* 0x000fca00078e0203 */
[----:B------:R-:W-:-:S13]  /*e9c0*/  ISETP.GE.U32.AND.EX P0, PT, R17, UR5, PT, P0 ;  /* 0x0000000511007c0c */ /* 0x000fda000bf06100 */
[----:B------:R-:W-:Y:S05]  /*e9d0*/  @P0 BRA `(.L_x_406) ;  /* 0x0000000400880947 */ /* 0x000fea0003800000 */
[----:B------:R-:W0:Y:S01]  /*e9e0*/  S2UR UR6, SR_CTAID.X ;  /* 0x00000000000679c3 */ /* 0x000e220000002500 */
[----:B------:R-:W-:Y:S01]  /*e9f0*/  ULDC.64 UR12, c[0x0][0x628] ;  /* 0x00018a00000c7ab9 */ /* 0x000fe20000000a00 */
[----:B------:R-:W-:Y:S01]  /*ea00*/  ULDC UR4, c[0x0][0x150] ;  /* 0x0000540000047ab9 */ /* 0x000fe20000000800 */
[----:B------:R-:W-:Y:S01]  /*ea10*/  ISETP.NE.U32.AND P0, PT, RZ, UR12, PT ;  /* 0x0000000cff007c0c */ /* 0x000fe2000bf05070 */
[----:B------:R-:W-:Y:S01]  /*ea20*/  ULDC UR15, c[0x0][0x630] ;  /* 0x00018c00000f7ab9 */ /* 0x000fe20000000800 */
[C---:B------:R-:W-:Y:S01]  /*ea30*/  R2UR UR16, R16.reuse ;  /* 0x00000000101072ca */ /* 0x040fe200000e0000 */
[----:B------:R-:W-:Y:S01]  /*ea40*/  ULDC UR19, c[0x0][0x154] ;  /* 0x0000550000137ab9 */ /* 0x000fe20000000800 */
[----:B------:R-:W-:Y:S01]  /*ea50*/  ISETP.NE.AND.EX P0, PT, RZ, UR13, PT, P0 ;  /* 0x0000000dff007c0c */ /* 0x000fe2000bf05300 */
[----:B------:R-:W1:Y:S01]  /*ea60*/  S2UR UR18, SR_CTAID.Y ;  /* 0x00000000001279c3 */ /* 0x000e620000002600 */
[----:B------:R-:W-:Y:S02]  /*ea70*/  R2UR UR17, R17 ;  /* 0x00000000111172ca */ /* 0x000fe400000e0000 */
[----:B------:R-:W-:-:S02]  /*ea80*/  R2UR UR10, R16 ;  /* 0x00000000100a72ca */ /* 0x000fc400000e0000 */
[----:B------:R-:W-:Y:S02]  /*ea90*/  R2UR UR11, R17 ;  /* 0x00000000110b72ca */ /* 0x000fe400000e0000 */
[----:B0-----:R-:W-:-:S05]  /*eaa0*/  I2FP.F32.U32 R0, UR6 ;  /* 0x0000000600007c45 */ /* 0x001fca0008201000 */
[----:B------:R-:W-:-:S04]  /*eab0*/  FMUL R0, R0, UR4 ;  /* 0x0000000400007c20 */ /* 0x000fc80008400000 */
[----:B------:R0:W0:Y:S01]  /*eac0*/  F2I.U32.TRUNC.NTZ R3, R0 ;  /* 0x0000000000037305 */ /* 0x000022000020f000 */
[----:B-1----:R-:W-:Y:S05]  /*ead0*/  @!P0 BRA `(.L_x_407) ;  /* 0x0000000000308947 */ /* 0x002fea0003800000 */
        /* <DEDUP_REMOVED lines=12> */
.L_x_407:
[----:B------:R-:W-:Y:S01]  /*eba0*/  USHF.R.U64 UR43, UR10, UR15, UR11 ;  /* 0x0000000f0a2b7299 */ /* 0x000fe2000800120b */
[----:B0-----:R-:W-:Y:S01]  /*ebb0*/  I2FP.F32.U32 R0, UR18 ;  /* 0x0000001200007c45 */ /* 0x001fe20008201000 */
[----:B------:R-:W-:Y:S02]  /*ebc0*/  USHF.R.U32.HI UR4, URZ, UR15, UR11 ;  /* 0x0000000f3f047299 */ /* 0x000fe4000801160b */
        /* <DEDUP_REMOVED lines=8> */
[----:B------:R-:W-:Y:S01]  /*ec50*/  UIMAD.WIDE.U32 UR8, UR10, UR12, UR8 ;  /* 0x0000000c0a0872a5 */ /* 0x000fe2000f8e0008 */
[----:B------:R-:W-:Y:S01]  /*ec60*/  R2UR UR12, R3 ;  /* 0x00000000030c72ca */ /* 0x000fe200000e0000 */
[----:B------:R-:W-:Y:S01]  /*ec70*/  UIMAD UR10, UR10, UR13, UR4 ;  /* 0x0000000d0a0a72a4 */ /* 0x000fe2000f8e0204 */
[----:B------:R-:W-:Y:S01]  /*ec80*/  ULDC UR11, c[0x0][0x618] ;  /* 0x00018600000b7ab9 */ /* 0x000fe20000000800 */
[----:B------:R-:W-:Y:S02]  /*ec90*/  ULDC UR21, c[0x0][0x658] ;  /* 0x0001960000157ab9 */ /* 0x000fe40000000800 */
[----:B------:R-:W-:Y:S01]  /*eca0*/  UIADD3 UR9, UR9, UR10, URZ ;  /* 0x0000000a09097290 */ /* 0x000fe2000fffe03f */
[----:B------:R-:W-:Y:S01]  /*ecb0*/  UMOV UR15, 0xffffffff ;  /* 0xffffffff000f7882 */ /* 0x000fe20000000000 */
[----:B------:R-:W-:Y:S01]  /*ecc0*/  ULDC.64 UR4, c[0x0][0x640] ;  /* 0x0001900000047ab9 */ /* 0x000fe20000000a00 */
[----:B------:R-:W-:Y:S01]  /*ecd0*/  USHF.L.U32 UR15, UR15, UR21, URZ ;  /* 0x000000150f0f7299 */ /* 0x000fe2000800063f */
[----:B------:R-:W-:Y:S01]  /*ece0*/  ISETP.NE.U32.AND P0, PT, RZ, UR4, PT ;  /* 0x00000004ff007c0c */ /* 0x000fe2000bf05070 */
[----:B------:R-:W-:-:S02]  /*ecf0*/  USHF.R.U64 UR16, UR8, UR11, UR9 ;  /* 0x0000000b08107299 */ /* 0x000fc40008001209 */
[----:B------:R-:W-:Y:S01]  /*ed00*/  USHF.R.U32.HI UR8, URZ, UR11, UR9 ;  /* 0x0000000b3f087299 */ /* 0x000fe20008011609 */
[----:B0-----:R-:W-:Y:S01]  /*ed10*/  R2UR UR14, R0 ;  /* 0x00000000000e72ca */ /* 0x001fe200000e0000 */
[----:B------:R-:W-:Y:S01]  /*ed20*/  ULDC UR17, c[0x0][0x608] ;  /* 0x0001820000117ab9 */ /* 0x000fe20000000800 */
[----:B------:R-:W-:Y:S01]  /*ed30*/  ULOP3.LUT UR41, URZ, UR15, URZ, 0x33, !UPT ;  /* 0x0000000f3f297292 */ /* 0x000fe2000f8e333f */
[----:B------:R-:W-:Y:S01]  /*ed40*/  ISETP.NE.AND.EX P0, PT, RZ, UR5, PT, P0 ;  /* 0x00000005ff007c0c */ /* 0x000fe2000bf05300 */
[----:B------:R-:W-:Y:S02]  /*ed50*/  USHF.R.U64 UR15, UR16, UR17, UR8 ;  /* 0x00000011100f7299 */ /* 0x000fe40008001208 */
[----:B------:R-:W-:Y:S02]  /*ed60*/  USHF.R.U32.HI UR8, URZ, UR17, UR8 ;  /* 0x000000113f087299 */ /* 0x000fe40008011608 */
[----:B------:R-:W-:Y:S02]  /*ed70*/  UIADD3 UR12, -UR12, URZ, URZ ;  /* 0x0000003f0c0c7290 */ /* 0x000fe4000fffe13f */
[----:B------:R-:W-:Y:S01]  /*ed80*/  USHF.R.U64 UR17, UR15, UR21, UR8 ;  /* 0x000000150f117299 */ /* 0x000fe20008001208 */
[----:B------:R-:W-:Y:S01]  /*ed90*/  UMOV UR19, 0x1 ;  /* 0x0000000100137882 */ /* 0x000fe20000000000 */
[----:B------:R-:W-:Y:S01]  /*eda0*/  ULDC UR13, c[0x0][0x144] ;  /* 0x00005100000d7ab9 */ /* 0x000fe20000000800 */
[----:B------:R-:W-:Y:S01]  /*edb0*/  ULDC UR7, c[0x0][0x600] ;  /* 0x0001800000077ab9 */ /* 0x000fe20000000800 */
[----:B------:R-:W-:-:S02]  /*edc0*/  USHF.L.U32 UR24, UR19, UR21, URZ ;  /* 0x0000001513187299 */ /* 0x000fc4000800063f */
[----:B------:R-:W-:Y:S02]  /*edd0*/  USHF.R.U32.HI UR8, URZ, UR21, UR8 ;  /* 0x000000153f087299 */ /* 0x000fe40008011608 */
[----:B------:R-:W-:Y:S02]  /*ede0*/  UIMAD UR21, UR13, UR12, UR6 ;  /* 0x0000000c0d1572a4 */ /* 0x000fe4000f8e0206 */
[----:B------:R-:W-:Y:S02]  /*edf0*/  UIADD3 UR20, UR7, -0x1, URZ ;  /* 0xffffffff07147890 */ /* 0x000fe4000fffe03f */
[----:B------:R-:W-:Y:S01]  /*ee00*/  UIADD3 UR19, -UR14, URZ, URZ ;  /* 0x0000003f0e137290 */ /* 0x000fe2000fffe13f */
        /* <DEDUP_REMOVED lines=17> */
.L_x_408:
[----:B------:R-:W-:Y:S01]  /*ef20*/  UISETP.NE.AND UP0, UPT, UR46, URZ, UPT ;  /* 0x0000003f2e00728c */ /* 0x000fe2000bf05270 */
[----:B------:R-:W-:Y:S01]  /*ef30*/  IMAD.MOV.U32 R0, RZ, RZ, 0x1 ;  /* 0x00000001ff007424 */ /* 0x000fe200078e00ff */
[----:B------:R-:W-:Y:S02]  /*ef40*/  USHF.R.U64 UR4, UR6, UR22, UR8 ;  /* 0x0000001606047299 */ /* 0x000fe40008001208 */
[----:B------:R-:W-:Y:S02]  /*ef50*/  ULOP3.LUT UR41, UR15, UR41, URZ, 0xc0, !UPT ;  /* 0x000000290f297292 */ /* 0x000fe4000f8ec03f */
[----:B------:R-:W-:Y:S02]  /*ef60*/  UIADD3 UR5, -UR4, URZ, URZ ;  /* 0x0000003f04057290 */ /* 0x000fe4000fffe13f */
[----:B------:R-:W-:Y:S02]  /*ef70*/  UIMAD UR41, UR24, UR4, UR41 ;  /* 0x00000004182972a4 */ /* 0x000fe4000f8e0229 */
[----:B------:R-:W-:-:S02]  /*ef80*/  ULOP3.LUT UR16, UR16, UR20, URZ, 0xc0, !UPT ;  /* 0x0000001410107292 */ /* 0x000fc4000f8ec03f */
[----:B------:R-:W-:Y:S02]  /*ef90*/  @UP0 UIMAD UR21, UR25, UR19, UR18 ;  /* 0x00000013191502a4 */ /* 0x000fe4000f8e0212 */
[----:B------:R-:W-:-:S03]  /*efa0*/  UIMAD UR4, UR5, UR23, UR17 ;  /* 0x00000017050472a4 */ /* 0x000fc6000f8e0211 */
[----:B------:R-:W-:Y:S01]  /*efb0*/  ULDC UR5, c[0x0][0x610] ;  /* 0x0001840000057ab9 */ /* 0x000fe20000000800 */
[----:B------:R-:W-:Y:S02]  /*efc0*/  UIMAD UR4, UR4, UR7, UR16 ;  /* 0x00000007040472a4 */ /* 0x000fe4000f8e0210 */
[----:B------:R-:W-:-:S04]  /*efd0*/  UIMAD UR41, UR41, UR5, UR21 ;  /* 0x00000005292972a4 */ /* 0x000fc8000f8e0215 */
[----:B------:R-:W-:Y:S02]  /*efe0*/  USEL UR42, UR4, UR41, !UP0 ;  /* 0x00000029042a7287 */ /* 0x000fe4000c000000 */
[----:B------:R-:W-:-:S12]  /*eff0*/  USEL UR41, UR41, UR4, !UP0 ;  /* 0x0000000429297287 */ /* 0x000fd8000c000000 */
.L_x_406:
[----:B------:R-:W-:-:S13]  /*f000*/  LOP3.LUT P0, RZ, R0, 0xff, RZ, 0xc0, !PT ;  /* 0x000000ff00ff7812 */ /* 0x000fda000780c0ff */
[----:B------:R-:W-:Y:S05]  /*f010*/  @P0 BRA `(.L_x_409) ;  /* 0xffffff2000700947 */ /* 0x000fea000383ffff */
[----:B------:R-:W-:Y:S05]  /*f020*/  EXIT ;  /* 0x000000000000794d */ /* 0x000fea0003800000 */
.L_x_4:
[----:B------:R-:W-:Y:S01]  /*f030*/  ULDC.64 UR8, c[0x0][0x650] ;  /* 0x0001940000087ab9 */ /* 0x000fe20000000a00 */
[----:B------:R-:W-:Y:S01]  /*f040*/  PRMT R0, RZ, 0x7610, R0 ;  /* 0x00007610ff007816 */ /* 0x000fe20000000000 */
[----:B------:R-:W-:Y:S01]  /*f050*/  IMAD.MOV.U32 R3, RZ, RZ, -0x1 ;  /* 0xffffffffff037424 */ /* 0x000fe200078e00ff */
[----:B------:R-:W-:Y:S01]  /*f060*/  ISETP.GE.U32.AND P0, PT, R16, UR8, PT ;  /* 0x0000000810007c0c */ /* 0x000fe2000bf06070 */
[----:B------:R-:W-:Y:S01]  /*f070*/  IMAD.MOV.U32 R4, RZ, RZ, -0x1 ;  /* 0xffffffffff047424 */ /* 0x000fe200078e00ff */
[----:B------:R-:W-:Y:S02]  /*f080*/  MOV R11, 0xffffffff ;  /* 0xffffffff000b7802 */ /* 0x000fe40000000f00 */
[----:B------:R-:W-:-:S13]  /*f090*/  ISETP.GE.U32.AND.EX P0, PT, R17, UR9, PT, P0 ;  /* 0x0000000911007c0c */ /* 0x000fda000bf06100 */
[----:B------:R-:W-:Y:S05]  /*f0a0*/  @P0 BRA `(.L_x_410) ;  /* 0x00000004008c0947 */ /* 0x000fea0003800000 */
[----:B------:R-:W-:Y:S01]  /*f0b0*/  I2FP.F32.U32 R0, UR4 ;  /* 0x0000000400007c45 */ /* 0x000fe20008201000 */
[----:B0-----:R-:W-:Y:S01]  /*f0c0*/  ULDC.64 UR16, c[0x0][0x628] ;  /* 0x00018a0000107ab9 */ /* 0x001fe20000000a00 */
        /* <DEDUP_REMOVED lines=24> */
.L_x_411:
        /* <DEDUP_REMOVED lines=24> */
[----:B------:R-:W-:Y:S01]  /*f3d0*/  UMOV UR19, 0x1 ;  /* 0x0000000100137882 */ /* 0x000fe20000000000 */
[----:B------:R-:W-:Y:S01]  /*f3e0*/  ULDC UR20, c[0x0][0x608] ;  /* 0x0001820000147ab9 */ /* 0x000fe20000000800 */
[----:B------:R-:W-:Y:S01]  /*f3f0*/  USHF.L.U32 UR26, UR19, UR23, URZ ;  /* 0x00000017131a7299 */ /* 0x000fe2000800063f */
[----:B------:R-:W-:Y:S01]  /*f400*/  ISETP.NE.AND.EX P0, PT, RZ, UR9, PT, P0 ;  /* 0x00000009ff007c0c */ /* 0x000fe2000bf05300 */
[----:B------:R-:W-:Y:S02]  /*f410*/  USHF.R.U64 UR19, UR18, UR20, UR11 ;  /* 0x0000001412137299 */ /* 0x000fe4000800120b */
[----:B------:R-:W-:Y:S02]  /*f420*/  USHF.R.U32.HI UR11, URZ, UR20, UR11 ;  /* 0x000000143f0b7299 */ /* 0x000fe4000801160b */
[----:B------:R-:W-:-:S02]  /*f430*/  UIADD3 UR15, -UR15, URZ, URZ ;  /* 0x0000003f0f0f7290 */ /* 0x000fc4000fffe13f */
[----:B------:R-:W-:Y:S01]  /*f440*/  USHF.R.U64 UR20, UR19, UR23, UR11 ;  /* 0x0000001713147299 */ /* 0x000fe2000800120b */
[----:B------:R-:W-:Y:S01]  /*f450*/  ULDC UR16, c[0x0][0x144] ;  /* 0x0000510000107ab9 */ /* 0x000fe20000000800 */
[----:B------:R-:W-:Y:S01]  /*f460*/  ULDC UR6, c[0x0][0x600] ;  /* 0x0001800000067ab9 */ /* 0x000fe20000000800 */
[----:B------:R-:W-:Y:S02]  /*f470*/  USHF.R.U32.HI UR11, URZ, UR23, UR11 ;  /* 0x000000173f0b7299 */ /* 0x000fe4000801160b */
[----:B------:R-:W-:Y:S02]  /*f480*/  UIMAD UR23, UR16, UR15, UR4 ;  /* 0x0000000f101772a4 */ /* 0x000fe4000f8e0204 */
[----:B------:R-:W-:Y:S02]  /*f490*/  UIADD3 UR22, UR6, -0x1, URZ ;  /* 0xffffffff06167890 */ /* 0x000fe4000fffe03f */
[----:B------:R-:W-:Y:S02]  /*f4a0*/  ULOP3.LUT UR27, URZ, UR13, URZ, 0x33, !UPT ;  /* 0x0000000d3f1b7292 */ /* 0x000fe4000f8e333f */
        /* <DEDUP_REMOVED lines=18> */
.L_x_412:
[----:B------:R-:W-:Y:S01]  /*f5d0*/  UISETP.NE.AND UP0, UPT, UR46, URZ, UPT ;  /* 0x0000003f2e00728c */ /* 0x000fe2000bf05270 */
[----:B------:R-:W-:Y:S01]  /*f5e0*/  IMAD.MOV.U32 R0, RZ, RZ, 0x1 ;  /* 0x00000001ff007424 */ /* 0x000fe200078e00ff */
[----:B------:R-:W-:Y:S01]  /*f5f0*/  USHF.R.U64 UR8, UR4, UR24, UR11 ;  /* 0x0000001804087299 */ /* 0x000fe2000800120b */
[----:B------:R-:W-:Y:S01]  /*f600*/  IMAD.U32 R11, RZ, RZ, UR5 ;  /* 0x00000005ff0b7e24 */ /* 0x000fe2000f8e00ff */
[----:B------:R-:W-:Y:S02]  /*f610*/  ULOP3.LUT UR4, UR19, UR27, URZ, 0xc0, !UPT ;  /* 0x0000001b13047292 */ /* 0x000fe4000f8ec03f */
[----:B------:R-:W-:Y:S02]  /*f620*/  ULOP3.LUT UR18, UR18, UR22, URZ, 0xc0, !UPT ;  /* 0x0000001612127292 */ /* 0x000fe4000f8ec03f */
[----:B------:R-:W-:-:S03]  /*f630*/  UIMAD UR4, UR26, UR8, UR4 ;  /* 0x000000081a0472a4 */ /* 0x000fc6000f8e0204 */
[----:B------:R-:W-:Y:S02]  /*f640*/  @UP0 UIMAD UR23, UR28, UR21, UR7 ;  /* 0x000000151c1702a4 */ /* 0x000fe4000f8e0207 */
[----:B------:R-:W-:-:S03]  /*f650*/  UIADD3 UR7, -UR8, URZ, URZ ;  /* 0x0000003f08077290 */ /* 0x000fc6000fffe13f */
[----:B------:R-:W-:Y:S01]  /*f660*/  ULDC UR8, c[0x0][0x610] ;  /* 0x0001840000087ab9 */ /* 0x000fe20000000800 */
[----:B------:R-:W-:Y:S02]  /*f670*/  UIMAD UR7, UR7, UR25, UR20 ;  /* 0x00000019070772a4 */ /* 0x000fe4000f8e0214 */
[----:B------:R-:W-:Y:S02]  /*f680*/  UIMAD UR4, UR4, UR8, UR23 ;  /* 0x00000008040472a4 */ /* 0x000fe4000f8e0217 */
[----:B------:R-:W-:-:S04]  /*f690*/  UIMAD UR7, UR7, UR6, UR18 ;  /* 0x00000006070772a4 */ /* 0x000fc8000f8e0212 */
[----:B------:R-:W-:Y:S02]  /*f6a0*/  USEL UR6, UR7, UR4, !UP0 ;  /* 0x0000000407067287 */ /* 0x000fe4000c000000 */
[----:B------:R-:W-:-:S04]  /*f6b0*/  USEL UR4, UR4, UR7, !UP0 ;  /* 0x0000000704047287 */ /* 0x000fc8000c000000 */
[----:B------:R-:W-:Y:S02]  /*f6c0*/  IMAD.U32 R4, RZ, RZ, UR6 ;  /* 0x00000006ff047e24 */ /* 0x000fe4000f8e00ff */
[----:B------:R-:W-:-:S07]  /*f6d0*/  IMAD.U32 R3, RZ, RZ, UR4 ;  /* 0x00000004ff037e24 */ /* 0x000fce000f8e00ff */
.L_x_410:
[----:B------:R-:W-:-:S08]  /*f6e0*/  NOP ;  /* 0x0000000000007918 */ /* 0x000fd00000000000 */
[----:B------:R-:W1:-:S00]  /*f6f0*/  USETMAXREG.DEALLOC.CTAPOOL 0x28 ;  /* 0x00000028000079c8 */ /* 0x000e4000080e0500 */
[----:B------:R-:W-:-:S13]  /*f700*/  ISETP.NE.AND P0, PT, RZ, UR10, PT ;  /* 0x0000000aff007c0c */ /* 0x000fda000bf05270 */
[----:B0-----:R-:W-:Y:S05]  /*f710*/  @P0 EXIT ;  /* 0x000000000000094d */ /* 0x001fea0003800000 */
[----:B-1----:R-:W-:Y:S01]  /*f720*/  LOP3.LUT P0, RZ, R0, 0xff, RZ, 0xc0, !PT ;  /* 0x000000ff00ff7812 */ /* 0x002fe2000780c0ff */
[----:B------:R-:W-:Y:S02]  /*f730*/  IMAD.MOV.U32 R0, RZ, RZ, 0x1 ;  /* 0x00000001ff007424 */ /* 0x000fe400078e00ff */
[----:B------:R-:W-:-:S10]  /*f740*/  IMAD.MOV.U32 R8, RZ, RZ, RZ ;  /* 0x000000ffff087224 */ /* 0x000fd400078e00ff */
[----:B------:R-:W-:Y:S05]  /*f750*/  @!P0 BRA `(.L_x_413) ;  /* 0x0000000c00488947 */ /* 0x000fea0003800000 */
[----:B------:R-:W-:Y:S01]  /*f760*/  ULDC UR4, c[0x0][0x28c] ;  /* 0x0000a30000047ab9 */ /* 0x000fe20000000800 */
[----:B------:R-:W-:Y:S01]  /*f770*/  ULDC UR6, c[0x0][0x658] ;  /* 0x0001960000067ab9 */ /* 0x000fe20000000800 */
[----:B------:R-:W-:Y:S01]  /*f780*/  UIADD3 UR10, UR4, 0xf, URZ ;  /* 0x0000000f040a7890 */ /* 0x000fe2000fffe03f */
[C---:B------:R-:W-:Y:S01]  /*f790*/  LOP3.LUT P2, RZ, R2.reuse, 0x7f, RZ, 0xc0, !PT ;  /* 0x0000007f02ff7812 */ /* 0x040fe2000784c0ff */
[----:B------:R-:W-:Y:S01]  /*f7a0*/  UMOV UR7, 0xffffffff ;  /* 0xffffffff00077882 */ /* 0x000fe20000000000 */
[----:B------:R-:W-:Y:S01]  /*f7b0*/  ULDC UR5, c[0x0][0x600] ;  /* 0x0001800000057ab9 */ /* 0x000fe20000000800 */
[----:B------:R-:W-:Y:S01]  /*f7c0*/  UMOV UR9, 0x1 ;  /* 0x0000000100097882 */ /* 0x000fe20000000000 */
[----:B------:R-:W-:Y:S01]  /*f7d0*/  USHF.L.U32 UR7, UR7, UR6, URZ ;  /* 0x0000000607077299 */ /* 0x000fe2000800063f */
[----:B------:R-:W-:Y:S01]  /*f7e0*/  LOP3.LUT P0, RZ, R2, 0x1f, RZ, 0xc0, !PT ;  /* 0x0000001f02ff7812 */ /* 0x000fe2000780c0ff */
[----:B------:R-:W-:Y:S01]  /*f7f0*/  UIADD3 UR4, UR5, -0x1, URZ ;  /* 0xffffffff05047890 */ /* 0x000fe2000fffe03f */
[----:B------:R-:W-:Y:S01]  /*f800*/  BSSY B0, `(.L_x_413) ;  /* 0x00000c7000007945 */ /* 0x000fe20003800000 */
[----:B------:R-:W-:Y:S01]  /*f810*/  USHF.R.S32.HI UR11, URZ, 0x1f, UR10 ;  /* 0x0000001f3f0b7899 */ /* 0x000fe2000801140a */
[----:B------:R-:W-:Y:S01]  /*f820*/  PLOP3.LUT P0, PT, P0, P2, PT, 0x8a, 0x0 ;  /* 0x000000000000781c */ /* 0x000fe20000705172 */
[----:B------:R-:W-:Y:S01]  /*f830*/  ULDC UR8, c[0x0][0xc] ;  /* 0x0000030000087ab9 */ /* 0x000fe20000000800 */
[----:B------:R-:W-:Y:S01]  /*f840*/  USHF.L.U32 UR5, UR9, UR6, URZ ;  /* 0x0000000609057299 */ /* 0x000fe2000800063f */
[----:B------:R-:W-:Y:S01]  /*f850*/  IMAD.MOV.U32 R9, RZ, RZ, 0x1 ;  /* 0x00000001ff097424 */ /* 0x000fe200078e00ff */
[----:B------:R-:W-:Y:S01]  /*f860*/  ULEA.HI UR11, UR11, UR10, URZ, 0x4 ;  /* 0x0000000a0b0b7291 */ /* 0x000fe2000f8f203f */
[----:B------:R-:W-:Y:S01]  /*f870*/  IMAD.MOV.U32 R0, RZ, RZ, 0x1 ;  /* 0x00000001ff007424 */ /* 0x000fe200078e00ff */
[----:B------:R-:W-:Y:S01]  /*f880*/  ULDC UR9, c[0x0][0x10] ;  /* 0x0000040000097ab9 */ /* 0x000fe20000000800 */
[----:B------:R-:W-:Y:S01]  /*f890*/  ULOP3.LUT UR6, URZ, UR7, URZ, 0x33, !UPT ;  /* 0x000000073f067292 */ /* 0x000fe2000f8e333f */
[----:B------:R-:W-:Y:S01]  /*f8a0*/  IMAD.MOV.U32 R8, RZ, RZ, RZ ;  /* 0x000000ffff087224 */ /* 0x000fe200078e00ff */
[----:B------:R-:W-:Y:S01]  /*f8b0*/  UIMAD.WIDE.U32 UR8, UR8, UR9, URZ ;  /* 0x00000009080872a5 */ /* 0x000fe2000f8e003f */
[----:B------:R-:W-:Y:S01]  /*f8c0*/  ULDC UR7, c[0x0][0x14] ;  /* 0x0000050000077ab9 */ /* 0x000fe20000000800 */
[----:B------:R-:W-:-:S02]  /*f8d0*/  USHF.R.S32.HI UR19, URZ, 0x4, UR11 ;  /* 0x000000043f137899 */ /* 0x000fc4000801140b */
[----:B------:R-:W-:Y:S02]  /*f8e0*/  UIMAD.WIDE.U32 UR22, UR8, UR7, URZ ;  /* 0x00000007081672a5 */ /* 0x000fe4000f8e003f */
[----:B------:R-:W-:Y:S02]  /*f8f0*/  UIMAD UR13, UR9, UR7, URZ ;  /* 0x00000007090d72a4 */ /* 0x000fe4000f8e023f */
[----:B------:R-:W-:Y:S02]  /*f900*/  ULOP3.LUT UR21, UR40, 0x2, URZ, 0xfc, !UPT ;  /* 0x0000000228157892 */ /* 0x000fe4000f8efc3f */
[----:B------:R-:W-:Y:S02]  /*f910*/  UIADD3 UR13, UR23, UR13, URZ ;  /* 0x0000000d170d7290 */ /* 0x000fe4000fffe03f */
[----:B------:R-:W-:Y:S01]  /*f920*/  UIADD3 UR26, UR19, 0x1, URZ ;  /* 0x00000001131a7890 */ /* 0x000fe2000fffe03f */
[----:B------:R-:W-:-:S11]  /*f930*/  ULDC.64 UR24, c[0x0][0x198] ;  /* 0x0000660000187ab9 */ /* 0x000fd60000000a00 */
.L_x_425:
[----:B------:R-:W-:-:S03]  /*f940*/  UMOV UR7, 0xffffffff ;  /* 0xffffffff00077882 */ /* 0x000fc60000000000 */
[----:B------:R-:W-:Y:S05]  /*f950*/  BRA.DIV UR7, `(.L_x_414) ;  /* 0x0000001207b47947 */ /* 0x000fea000b800000 */
[----:B------:R-:W-:-:S13]  /*f960*/  ELECT P6, URZ, PT ;  /* 0x00000000003f782f */ /* 0x000fda00038c0000 */
.L_x_443:
[----:B------:R-:W0:Y:S01]  /*f970*/  LDC R2, c[0x0][0x28c] ;  /* 0x0000a300ff027b82 */ /* 0x000e220000000800 */
[----:B------:R-:W-:Y:S01]  /*f980*/  BSSY B1, `(.L_x_415) ;  /* 0x0000038000017945 */ /* 0x000fe20003800000 */
[----:B0-----:R-:W-:-:S13]  /*f990*/  ISETP.LT.OR P6, PT, R2, 0x1, !P6 ;  /* 0x000000010200780c */ /* 0x001fda00077c1670 */
[----:B------:R-:W-:Y:S05]  /*f9a0*/  @P6 BRA `(.L_x_416) ;  /* 0x0000000000d46947 */ /* 0x000fea0003800000 */
[----:B------:R-:W-:Y:S01]  /*f9b0*/  IMAD.SHL.U32 R7, R3, 0x200, RZ ;  /* 0x0000020003077824 */ /* 0x000fe200078e00ff */
[----:B------:R-:W-:Y:S01]  /*f9c0*/  MOV R12, RZ ;  /* 0x000000ff000c7202 */ /* 0x000fe20000000f00 */
[----:B------:R-:W-:Y:S02]  /*f9d0*/  IMAD R6, R4, 0x60, RZ ;  /* 0x0000006004067824 */ /* 0x000fe400078e02ff */
[----:B------:R-:W-:Y:S02]  /*f9e0*/  IMAD.U32 R14, RZ, RZ, UR26 ;  /* 0x0000001aff0e7e24 */ /* 0x000fe4000f8e00ff */
[----:B------:R-:W-:Y:S02]  /*f9f0*/  IMAD.MOV.U32 R2, RZ, RZ, R0 ;  /* 0x000000ffff027224 */ /* 0x000fe400078e0000 */
[----:B------:R-:W-:-:S07]  /*fa00*/  IMAD.MOV.U32 R3, RZ, RZ, R8 ;  /* 0x000000ffff037224 */ /* 0x000fce00078e0008 */
.L_x_420:
[----:B------:R-:W0:Y:S01]  /*fa10*/  S2R R5, SR_CgaCtaId ;  /* 0x0000000000057919 */ /* 0x000e220000008800 */
[----:B------:R-:W-:-:S04]  /*fa20*/  MOV R4, 0x400 ;  /* 0x0000040000047802 */ /* 0x000fc80000000f00 */
[----:B0-----:R-:W-:Y:S02]  /*fa30*/  LEA R10, R5, R4, 0x18 ;  /* 0x00000004050a7211 */ /* 0x001fe400078ec0ff */
[----:B------:R-:W-:Y:S01]  /*fa40*/  SHF.L.U32 R4, R2, 0x1f, RZ ;  /* 0x0000001f02047819 */ /* 0x000fe200000006ff */
[----:B------:R-:W0:Y:S02]  /*fa50*/  @!P2 LDC R5, c[0x0][0x500] ;  /* 0x00014000ff05ab82 */ /* 0x000e240000000800 */
[----:B------:R-:W-:-:S04]  /*fa60*/  IMAD R13, R3, 0x8, R10 ;  /* 0x00000008030d7824 */ /* 0x000fc800078e020a */
[----:B------:R-:W1:Y:S02]  /*fa70*/  SYNCS.PHASECHK.TRANS64.TRYWAIT P1, [R13+URZ+0x58], R4 ;  /* 0x000058040d0075a7 */ /* 0x000e64000802017f */
[----:B-1----:R-:W-:Y:S05]  /*fa80*/  @!P1 BRA `(.L_x_417) ;  /* 0x0000001000889947 */ /* 0x002fea0003800000 */
.L_x_444:
[----:B------:R-:W-:Y:S01]  /*fa90*/  UPRMT UR7, UR21, 0x9910, URZ ;  /* 0x0000991015077896 */ /* 0x000fe2000800003f */
[----:B0-----:R0:W-:Y:S03]  /*faa0*/  @!P2 SYNCS.ARRIVE.TRANS64 RZ, [R13+URZ], R5 ;  /* 0x000000050dffa9a7 */ /* 0x0011e6000800003f */
[----:B------:R-:W-:-:S06]  /*fab0*/  UISETP.NE.AND UP0, UPT, UR7, 0x2, UPT ;  /* 0x000000020700788c */ /* 0x000fcc000bf05270 */
[----:B------:R-:W-:-:S13]  /*fac0*/  PLOP3.LUT P1, PT, PT, PT, UP0, 0x80, 0x0 ;  /* 0x000000000000781c */ /* 0x000fda0003f2f008 */
[----:B0-----:R-:W-:Y:S05]  /*fad0*/  @P1 BRA `(.L_x_418) ;  /* 0x0000000000041947 */ /* 0x001fea0003800000 */
[----:B------:R-:W-:Y:S01]  /*fae0*/  BPT.TRAP 0x1 ;  /* 0x000000040000795c */ /* 0x000fe20000300000 */
.L_x_418:
[----:B------:R-:W-:Y:S05]  /*faf0*/  @P0 BRA `(.L_x_419) ;  /* 0x0000000000040947 */ /* 0x000fea0003800000 */
[----:B------:R-:W-:Y:S01]  /*fb00*/  BPT.TRAP 0x1 ;  /* 0x000000040000795c */ /* 0x000fe20000300000 */
.L_x_419:
[--C-:B-1----:R-:W-:Y:S01]  /*fb10*/  IMAD R4, R3, 0x4000, R10.reuse ;  /* 0x0000400003047824 */ /* 0x102fe200078e020a */
[----:B------:R-:W-:Y:S01]  /*fb20*/  R2UR UR9, R13 ;  /* 0x000000000d0972ca */ /* 0x000fe200000e0000 */
[----:B------:R-:W-:Y:S01]  /*fb30*/  IMAD R10, R3, 0xc00, R10 ;  /* 0x00000c00030a7824 */ /* 0x000fe200078e020a */
[----:B------:R-:W-:Y:S01]  /*fb40*/  UIADD3 UR14, UP0, UR24, 0xf0, URZ ;  /* 0x000000f0180e7890 */ /* 0x000fe2000ff1e03f */
[----:B------:R-:W-:Y:S01]  /*fb50*/  VIADD R14, R14, 0xffffffff ;  /* 0xffffffff0e0e7836 */ /* 0x000fe20000000000 */
[----:B------:R-:W-:Y:S01]  /*fb60*/  R2UR UR7, R4 ;  /* 0x00000000040772ca */ /* 0x000fe200000e0000 */
[----:B------:R-:W-:Y:S01]  /*fb70*/  UIADD3 UR28, UP1, UR24, 0x1f0, URZ ;  /* 0x000001f0181c7890 */ /* 0x000fe2000ff3e03f */
[----:B------:R-:W-:Y:S01]  /*fb80*/  R2UR UR8, R10 ;  /* 0x000000000a0872ca */ /* 0x000fe200000e0000 */
[----:B------:R-:W-:Y:S01]  /*fb90*/  UIADD3.X UR15, URZ, UR25, URZ, UP0, !UPT ;  /* 0x000000193f0f7290 */ /* 0x000fe200087fe43f */
[----:B------:R-:W-:Y:S01]  /*fba0*/  R2UR UR11, R7 ;  /* 0x00000000070b72ca */ /* 0x000fe200000e0000 */
[----:B------:R-:W-:Y:S01]  /*fbb0*/  VIADD R3, R3, 0x1 ;  /* 0x0000000103037836 */ /* 0x000fe20000000000 */
[----:B------:R-:W-:Y:S01]  /*fbc0*/  R2UR UR10, R12 ;  /* 0x000000000c0a72ca */ /* 0x000fe200000e0000 */
[----:B------:R-:W-:Y:S01]  /*fbd0*/  UIADD3.X UR29, URZ, UR25, URZ, UP1, !UPT ;  /* 0x000000193f1d7290 */ /* 0x000fe20008ffe43f */
[----:B------:R-:W-:Y:S01]  /*fbe0*/  R2UR UR12, R11 ;  /* 0x000000000b0c72ca */ /* 0x000fe200000e0000 */
[----:B------:R-:W-:Y:S01]  /*fbf0*/  UMOV UR16, 0x0 ;  /* 0x0000000000107882 */ /* 0x000fe20000000000 */
[----:B------:R-:W-:Y:S01]  /*fc00*/  R2UR UR20, R6 ;  /* 0x00000000061472ca */ /* 0x000fe200000e0000 */
[----:B------:R-:W-:Y:S01]  /*fc10*/  UMOV UR17, 0x10000000 ;  /* 0x1000000000117882 */ /* 0x000fe20000000000 */
[----:B------:R-:W-:Y:S01]  /*fc20*/  ISETP.GT.AND P3, PT, R14, 0x1, PT ;  /* 0x000000010e00780c */ /* 0x000fe20003f64270 */
[----:B------:R-:W-:Y:S01]  /*fc30*/  UIADD3 UR7, UR7, 0x180, URZ ;  /* 0x0000018007077890 */ /* 0x000fe2000fffe03f */
[----:B------:R-:W-:Y:S01]  /*fc40*/  ISETP.NE.AND P1, PT, R3, 0xb, PT ;  /* 0x0000000b0300780c */ /* 0x000fe20003f25270 */
[----:B------:R-:W-:Y:S01]  /*fc50*/  UIADD3 UR18, UR8, 0x2c180, URZ ;  /* 0x0002c18008127890 */ /* 0x000fe2000fffe03f */
[----:B------:R-:W-:-:S02]  /*fc60*/  VIADD R12, R12, 0x10 ;  /* 0x000000100c0c7836 */ /* 0x000fc40000000000 */
[----:B------:R-:W-:Y:S02]  /*fc70*/  SEL R5, RZ, 0x1, P1 ;  /* 0x00000001ff057807 */ /* 0x000fe40000800000 */
[----:B------:R-:W-:Y:S01]  /*fc80*/  UMOV UR8, UR7 ;  /* 0x0000000700087c82 */ /* 0x000fe20008000000 */
[----:B------:R-:W-:Y:S01]  /*fc90*/  SEL R3, R3, RZ, P1 ;  /* 0x000000ff03037207 */ /* 0x000fe20000800000 */
[----:B------:R0:W-:Y:S01]  /*fca0*/  UTMALDG.3D [UR8], [UR14], desc[UR16] ;  /* 0x000010080e0075b4 */ /* 0x0001e20008011000 */
[----:B------:R-:W-:Y:S01]  /*fcb0*/  LOP3.LUT R2, R2, R5, RZ, 0x3c, !PT ;  /* 0x0000000502027212 */ /* 0x000fe200078e3cff */
[----:B0-----:R-:W-:Y:S01]  /*fcc0*/  UMOV UR8, UR18 ;  /* 0x0000001200087c82 */ /* 0x001fe20008000000 */
[----:B------:R-:W-:Y:S02]  /*fcd0*/  UMOV UR11, UR20 ;  /* 0x00000014000b7c82 */ /* 0x000fe40008000000 */
[----:B------:R0:W-:Y:S02]  /*fce0*/  UTMALDG.3D [UR8], [UR28], desc[UR16] ;  /* 0x000010081c0075b4 */ /* 0x0001e40008011000 */
[----:B0-----:R-:W-:Y:S05]  /*fcf0*/  @P3 BRA `(.L_x_420) ;  /* 0xfffffffc00443947 */ /* 0x001fea000383ffff */
.L_x_416:
[----:B------:R-:W-:Y:S05]  /*fd00*/  BSYNC B1 ;  /* 0x0000000000017941 */ /* 0x000fea0003800000 */
.L_x_415:
[----:B------:R-:W-:Y:S01]  /*fd10*/  LOP3.LUT P4, RZ, R9, 0xff, RZ, 0xc0, !PT ;  /* 0x000000ff09ff7812 */ /* 0x000fe2000788c0ff */
[----:B------:R-:W-:Y:S01]  /*fd20*/  VIADD R8, R8, UR19 ;  /* 0x0000001308087c36 */ /* 0x000fe20008000000 */
[----:B------:R-:W-:Y:S01]  /*fd30*/  ULDC.64 UR8, c[0x0][0x650] ;  /* 0x0001940000087ab9 */ /* 0x000fe20000000a00 */
[----:B------:R-:W-:Y:S01]  /*fd40*/  IMAD.U32 R5, RZ, RZ, UR19 ;  /* 0x00000013ff057e24 */ /* 0x000fe2000f8e00ff */
[----:B------:R-:W-:Y:S01]  /*fd50*/  UISETP.GE.U32.AND UP0, UPT, UR19, 0xb, UPT ;  /* 0x0000000b1300788c */ /* 0x000fe2000bf06070 */
[----:B------:R-:W-:Y:S01]  /*fd60*/  BSSY B1, `(.L_x_421) ;  /* 0x000006e000017945 */ /* 0x000fe20003800000 */
[----:B------:R-:W-:Y:S01]  /*fd70*/  ISETP.GT.U32.AND P1, PT, R8, 0xa, PT ;  /* 0x0000000a0800780c */ /* 0x000fe20003f24070 */
[----:B------:R-:W-:Y:S01]  /*fd80*/  IMAD.MOV.U32 R11, RZ, RZ, -0x1 ;  /* 0xffffffffff0b7424 */ /* 0x000fe200078e00ff */
[----:B------:R-:W-:Y:S02]  /*fd90*/  PRMT R9, RZ, 0x7610, R9 ;  /* 0x00007610ff097816 */ /* 0x000fe40000000009 */
[----:B------:R-:W-:-:S02]  /*fda0*/  ISETP.LT.U32.AND P1, PT, R5, 0xb, P1 ;  /* 0x0000000b0500780c */ /* 0x000fc40000f21070 */
[----:B------:R-:W-:Y:S01]  /*fdb0*/  PLOP3.LUT P3, PT, PT, PT, UP0, 0x80, 0x0 ;  /* 0x000000000000781c */ /* 0x000fe20003f6f008 */
[----:B------:R-:W0:Y:S01]  /*fdc0*/  @P4 S2R R3, SR_CgaCtaId ;  /* 0x0000000000034919 */ /* 0x000e220000008800 */
[----:B------:R-:W-:-:S04]  /*fdd0*/  @P4 MOV R2, 0x400 ;  /* 0x0000040000024802 */ /* 0x000fc80000000f00 */
[----:B0-----:R-:W-:Y:S01]  /*fde0*/  @P4 LEA R4, R3, R2, 0x18 ;  /* 0x0000000203044211 */ /* 0x001fe200078ec0ff */
[----:B------:R-:W-:-:S03]  /*fdf0*/  IMAD.WIDE.U32 R2, R8, -0x45d1745d, RZ ;  /* 0xba2e8ba308027825 */ /* 0x000fc600078e00ff */
[----:B------:R0:W-:Y:S01]  /*fe00*/  @P4 SYNCS.ARRIVE.TRANS64.A1T0 RZ, [R4+URZ+0xc8], RZ ;  /* 0x0000c8ff04ff49a7 */ /* 0x0001e2000810003f */
[----:B------:R-:W-:Y:S02]  /*fe10*/  IADD3 R16, P4, R16, UR22, RZ ;  /* 0x0000001610107c10 */ /* 0x000fe4000ff9e0ff */
[----:B------:R-:W-:Y:S02]  /*fe20*/  SHF.R.U32.HI R5, RZ, 0x3, R3 ;  /* 0x00000003ff057819 */ /* 0x000fe40000011603 */
[----:B------:R-:W-:Y:S02]  /*fe30*/  SEL R3, RZ, 0x1, !P1 ;  /* 0x00000001ff037807 */ /* 0x000fe40004800000 */
[----:B------:R-:W-:Y:S01]  /*fe40*/  IADD3.X R17, R17, UR13, RZ, P4, !PT ;  /* 0x0000000d11117c10 */ /* 0x000fe2000a7fe4ff */
[----:B------:R-:W-:Y:S01]  /*fe50*/  IMAD R8, R5, -0xb, R8 ;  /* 0xfffffff505087824 */ /* 0x000fe200078e0208 */
[----:B------:R-:W-:Y:S01]  /*fe60*/  ISETP.GE.U32.AND P1, PT, R16, UR8, PT ;  /* 0x0000000810007c0c */ /* 0x000fe2000bf26070 */
[----:B0-----:R-:W-:Y:S01]  /*fe70*/  IMAD.MOV.U32 R4, RZ, RZ, -0x1 ;  /* 0xffffffffff047424 */ /* 0x001fe200078e00ff */
[----:B------:R-:W-:-:S02]  /*fe80*/  LOP3.LUT R0, R0, R3, RZ, 0x3c, !PT ;  /* 0x0000000300007212 */ /* 0x000fc400078e3cff */
[----:B------:R-:W-:Y:S02]  /*fe90*/  ISETP.GE.U32.AND.EX P1, PT, R17, UR9, PT, P1 ;  /* 0x0000000911007c0c */ /* 0x000fe4000bf26110 */
[----:B------:R-:W-:Y:S02]  /*fea0*/  @P3 LOP3.LUT R0, R0, 0x1, R5, 0x78, !PT ;  /* 0x0000000100003812 */ /* 0x000fe400078e7805 */
[----:B------:R-:W-:Y:S02]  /*feb0*/  MOV R3, 0xffffffff ;  /* 0xffffffff00037802 */ /* 0x000fe40000000f00 */
[----:B------:R-:W-:-:S07]  /*fec0*/  PRMT R2, RZ, 0x7610, R2 ;  /* 0x00007610ff027816 */ /* 0x000fce0000000002 */
[----:B------:R-:W-:Y:S05]  /*fed0*/  @P1 BRA `(.L_x_422) ;  /* 0x0000000400581947 */ /* 0x000fea0003800000 */
[----:B------:R-:W-:Y:S01]  /*fee0*/  ULDC.64 UR8, c[0x0][0x628] ;  /* 0x00018a0000087ab9 */ /* 0x000fe20000000a00 */
[----:B------:R-:W0:Y:S01]  /*fef0*/  S2R R12, SR_CTAID.X ;  /* 0x00000000000c7919 */ /* 0x000e220000002500 */
[----:B------:R-:W-:Y:S01]  /*ff00*/  ISETP.NE.U32.AND P1, PT, RZ, UR8, PT ;  /* 0x00000008ff007c0c */ /* 0x000fe2000bf25070 */
[----:B------:R-:W-:Y:S01]  /*ff10*/  ULDC UR10, c[0x0][0x630] ;  /* 0x00018c00000a7ab9 */ /* 0x000fe20000000800 */
[----:B------:R-:W-:Y:S01]  /*ff20*/  IMAD.MOV.U32 R2, RZ, RZ, R16 ;  /* 0x000000ffff027224 */ /* 0x000fe200078e0010 */
[----:B------:R-:W1:Y:S01]  /*ff30*/  S2R R10, SR_CTAID.Y ;  /* 0x00000000000a7919 */ /* 0x000e620000002600 */
[----:B------:R-:W-:Y:S01]  /*ff40*/  ISETP.NE.AND.EX P1, PT, RZ, UR9, PT, P1 ;  /* 0x00000009ff007c0c */ /* 0x000fe2000bf25310 */
[----:B------:R-:W-:-:S12]  /*ff50*/  IMAD.MOV.U32 R3, RZ, RZ, R17 ;  /* 0x000000ffff037224 */ /* 0x000fd800078e0011 */
[----:B------:R-:W-:Y:S05]  /*ff60*/  @!P1 BRA `(.L_x_423) ;  /* 0x0000000000289947 */ /* 0x000fea0003800000 */
[----:B------:R-:W-:Y:S02]  /*ff70*/  ULDC UR7, c[0x0][0x634] ;  /* 0x00018d0000077ab9 */ /* 0x000fe40000000800 */
[----:B------:R-:W-:-:S05]  /*ff80*/  IADD3 R7, P1, R16, UR7, RZ ;  /* 0x0000000710077c10 */ /* 0x000fca000ff3e0ff */
[----:B------:R-:W-:-:S04]  /*ff90*/  IMAD.X R11, RZ, RZ, R17, P1 ;  /* 0x000000ffff0b7224 */ /* 0x000fc800008e0611 */
[----:B------:R-:W-:-:S04]  /*ffa0*/  IMAD.WIDE.U32 R4, R11, UR8, RZ ;  /* 0x000000080b047c25 */ /* 0x000fc8000f8e00ff */
[----:B------:R-:W-:-:S04]  /*ffb0*/  IMAD.WIDE.U32 R4, P1, R7, UR9, R4 ;  /* 0x0000000907047c25 */ /* 0x000fc8000f820004 */
[----:B------:R-:W-:-:S04]  /*ffc0*/  IMAD.WIDE.U32 R6, R7, UR8, RZ ;  /* 0x0000000807067c25 */ /* 0x000fc8000f8e00ff */
[----:B------:R-:W-:Y:S01]  /*ffd0*/  IMAD.X R3, RZ, RZ, RZ, P1 ;  /* 0x000000ffff037224 */ /* 0x000fe200008e06ff */
[----:B------:R-:W-:Y:S01]  /*ffe0*/  IADD3 RZ, P1, R7, R4, RZ ;  /* 0x0000000407ff7210 */ /* 0x000fe20007f3e0ff */
[----:B------:R-:W-:-:S04]  /*fff0*/  IMAD.MOV.U32 R2, RZ, RZ, R5 ;  /* 0x000000ffff027224 */ /* 0x000fc800078e0005 */
[----:B------:R-:W-:-:S08]  /*10000*/  IMAD.WIDE.U32.X R2, R11, UR9, R2, P1 ;  /* 0x000000090b027c25 */ /* 0x000fd000088e0402 */
.L_x_423:
[--C-:B------:R-:W-:Y:S01]  /*10010*/  SHF.R.U64 R11, R2, UR10, R3.reuse ;  /* 0x0000000a020b7c19 */ /* 0x100fe20008001203 */
[----:B------:R-:W-:Y:S01]  /*10020*/  ULDC.64 UR8, c[0x0][0x620] ;  /* 0x0001880000087ab9 */ /* 0x000fe20000000a00 */
[----:B------:R-:W-:Y:S01]  /*10030*/  SHF.R.U32.HI R2, RZ, UR10, R3 ;  /* 0x0000000aff027c19 */ /* 0x000fe20008011603 */
[----:B------:R-:W-:Y:S01]  /*10040*/  ULDC UR7, c[0x0][0x150] ;  /* 0x0000540000077ab9 */ /* 0x000fe20000000800 */
[----:B------:R-:W-:Y:S01]  /*10050*/  IADD3 R5, P1, RZ, -R11, RZ ;  /* 0x8000000bff057210 */ /* 0x000fe20007f3e0ff */
[----:B------:R-:W2:Y:S01]  /*10060*/  LDC R7, c[0x0][0x144] ;  /* 0x00005100ff077b82 */ /* 0x000ea20000000800 */
[----:B------:R-:W-:Y:S01]  /*10070*/  ULDC.64 UR10, c[0x0][0x640] ;  /* 0x00019000000a7ab9 */ /* 0x000fe20000000a00 */
[----:B------:R-:W-:Y:S02]  /*10080*/  UISETP.NE.AND UP0, UPT, UR46, URZ, UPT ;  /* 0x0000003f2e00728c */ /* 0x000fe4000bf05270 */
[----:B------:R-:W-:Y:S01]  /*10090*/  IMAD.X R2, RZ, RZ, ~R2, P1 ;  /* 0x000000ffff027224 */ /* 0x000fe200008e0e02 */
[----:B------:R-:W-:-:S03]  /*100a0*/  ISETP.NE.U32.AND P1, PT, RZ, UR10, PT ;  /* 0x0000000aff007c0c */ /* 0x000fc6000bf25070 */
[----:B------:R-:W-:Y:S01]  /*100b0*/  IMAD R4, R2, UR8, RZ ;  /* 0x0000000802047c24 */ /* 0x000fe2000f8e02ff */
[----:B------:R-:W3:Y:S01]  /*100c0*/  LDC R15, c[0x0][0x148] ;  /* 0x00005200ff0f7b82 */ /* 0x000ee20000000800 */
[C---:B------:R-:W-:Y:S01]  /*100d0*/  IMAD.WIDE.U32 R2, R5.reuse, UR8, R16 ;  /* 0x0000000805027c25 */ /* 0x040fe2000f8e0010 */
[----:B------:R-:W-:Y:S01]  /*100e0*/  ULDC UR8, c[0x0][0x154] ;  /* 0x0000550000087ab9 */ /* 0x000fe20000000800 */
[----:B------:R-:W-:Y:S02]  /*100f0*/  ISETP.NE.AND.EX P1, PT, RZ, UR11, PT, P1 ;  /* 0x0000000bff007c0c */ /* 0x000fe4000bf25310 */
[----:B------:R-:W-:Y:S01]  /*10100*/  IMAD R5, R5, UR9, R4 ;  /* 0x0000000905057c24 */ /* 0x000fe2000f8e0204 */
[----:B0-----:R-:W-:Y:S01]  /*10110*/  I2FP.F32.U32 R4, R12 ;  /* 0x0000000c00047245 */ /* 0x001fe20000201000 */
[----:B------:R-:W-:Y:S01]  /*10120*/  ULDC UR9, c[0x0][0x608] ;  /* 0x0001820000097ab9 */ /* 0x000fe20000000800 */
[----:B------:R-:W-:Y:S01]  /*10130*/  PLOP3.LUT P3, PT, PT, PT, UP0, 0x80, 0x0 ;  /* 0x000000000000781c */ /* 0x000fe20003f6f008 */
[----:B------:R-:W-:-:S02]  /*10140*/  IMAD.IADD R3, R3, 0x1, R5 ;  /* 0x0000000103037824 */ /* 0x000fc400078e0205 */
[----:B------:R-:W-:Y:S01]  /*10150*/  FMUL R4, R4, UR7 ;  /* 0x0000000704047c20 */ /* 0x000fe20008400000 */
[----:B------:R-:W-:Y:S02]  /*10160*/  ULDC UR7, c[0x0][0x618] ;  /* 0x0001860000077ab9 */ /* 0x000fe40000000800 */
[--C-:B------:R-:W-:Y:S02]  /*10170*/  SHF.R.U64 R13, R2, UR7, R3.reuse ;  /* 0x00000007020d7c19 */ /* 0x100fe40008001203 */
[----:B-1----:R-:W-:Y:S01]  /*10180*/  I2FP.F32.U32 R2, R10 ;  /* 0x0000000a00027245 */ /* 0x002fe20000201000 */
[----:B------:R-:W0:Y:S04]  /*10190*/  F2I.U32.TRUNC.NTZ R4, R4 ;  /* 0x0000000400047305 */ /* 0x000e28000020f000 */
[----:B------:R-:W-:Y:S01]  /*101a0*/  FMUL R5, R2, UR8 ;  /* 0x0000000802057c20 */ /* 0x000fe20008400000 */
[----:B------:R-:W-:Y:S01]  /*101b0*/  SHF.R.U32.HI R2, RZ, UR7, R3 ;  /* 0x00000007ff027c19 */ /* 0x000fe20008011603 */
[----:B------:R-:W-:-:S02]  /*101c0*/  ULDC UR7, c[0x0][0x658] ;  /* 0x0001960000077ab9 */ /* 0x000fc40000000800 */
[----:B------:R1:W4:Y:S01]  /*101d0*/  F2I.U32.TRUNC.NTZ R20, R5 ;  /* 0x0000000500147305 */ /* 0x000322000020f000 */
[--C-:B------:R-:W-:Y:S02]  /*101e0*/  SHF.R.U64 R18, R13, UR9, R2.reuse ;  /* 0x000000090d127c19 */ /* 0x100fe40008001202 */
[----:B------:R-:W-:Y:S01]  /*101f0*/  SHF.R.U32.HI R3, RZ, UR9, R2 ;  /* 0x00000009ff037c19 */ /* 0x000fe20008011602 */
[----:B0-----:R-:W-:-:S03]  /*10200*/  IMAD.MOV R4, RZ, RZ, -R4 ;  /* 0x000000ffff047224 */ /* 0x001fc600078e0a04 */
[--C-:B------:R-:W-:Y:S02]  /*10210*/  SHF.R.U64 R14, R18, UR7, R3.reuse ;  /* 0x00000007120e7c19 */ /* 0x100fe40008001203 */
[----:B------:R-:W-:Y:S01]  /*10220*/  SHF.R.U32.HI R3, RZ, UR7, R3 ;  /* 0x00000007ff037c19 */ /* 0x000fe20008011603 */
[----:B--2---:R-:W-:Y:S01]  /*10230*/  IMAD R12, R7, R4, R12 ;  /* 0x00000004070c7224 */ /* 0x004fe200078e020c */
[----:B------:R-:W-:Y:S01]  /*10240*/  MOV R2, R14 ;  /* 0x0000000e00027202 */ /* 0x000fe20000000f00 */
[----:B-1--4-:R-:W-:Y:S06]  /*10250*/  @!P1 BRA `(.L_x_424) ;  /* 0x0000000000289947 */ /* 0x012fec0003800000 */
        /* <DEDUP_REMOVED lines=10> */
.L_x_424:
[----:B------:R-:W-:Y:S01]  /*10300*/  ULDC UR7, c[0x0][0x648] ;  /* 0x0001920000077ab9 */ /* 0x000fe20000000800 */
[----:B------:R-:W-:Y:S01]  /*10310*/  IMAD.MOV R20, RZ, RZ, -R20 ;  /* 0x000000ffff147224 */ /* 0x000fe200078e0a14 */
[----:B------:R-:W-:Y:S01]  /*10320*/  SHF.R.U64 R3, R2, UR7, R3 ;  /* 0x0000000702037c19 */ /* 0x000fe20008001203 */
[----:B------:R-:W-:Y:S01]  /*10330*/  ULDC UR7, c[0x0][0x638] ;  /* 0x00018e0000077ab9 */ /* 0x000fe20000000800 */
[----:B------:R-:W-:Y:S01]  /*10340*/  LOP3.LUT R2, R18, UR6, RZ, 0xc0, !PT ;  /* 0x0000000612027c12 */ /* 0x000fe2000f8ec0ff */
[----:B------:R-:W-:Y:S01]  /*10350*/  UISETP.NE.AND UP0, UPT, UR46, URZ, UPT ;  /* 0x0000003f2e00728c */ /* 0x000fe2000bf05270 */
[----:B------:R-:W-:Y:S01]  /*10360*/  LOP3.LUT R13, R13, UR4, RZ, 0xc0, !PT ;  /* 0x000000040d0d7c12 */ /* 0x000fe2000f8ec0ff */
[----:B------:R-:W-:Y:S01]  /*10370*/  IMAD.MOV R5, RZ, RZ, -R3 ;  /* 0x000000ffff057224 */ /* 0x000fe200078e0a03 */
[----:B------:R-:W-:Y:S01]  /*10380*/  ULDC UR8, c[0x0][0x610] ;  /* 0x0001840000087ab9 */ /* 0x000fe20000000800 */
[----:B---3--:R-:W-:Y:S02]  /*10390*/  @P3 IMAD R12, R15, R20, R10 ;  /* 0x000000140f0c3224 */ /* 0x008fe400078e020a */
[----:B------:R-:W-:Y:S01]  /*103a0*/  IMAD R3, R3, UR5, R2 ;  /* 0x0000000503037c24 */ /* 0x000fe2000f8e0202 */
[----:B------:R-:W-:Y:S01]  /*103b0*/  PLOP3.LUT P1, PT, PT, PT, UP0, 0x40, 0x0 ;  /* 0x000000000000781c */ /* 0x000fe20003f2e808 */
[----:B------:R-:W-:Y:S01]  /*103c0*/  IMAD R14, R5, UR7, R14 ;  /* 0x00000007050e7c24 */ /* 0x000fe2000f8e020e */
[----:B------:R-:W-:Y:S01]  /*103d0*/  ULDC UR7, c[0x0][0x600] ;  /* 0x0001800000077ab9 */ /* 0x000fe20000000800 */
[----:B------:R-:W-:Y:S01]  /*103e0*/  IMAD R3, R3, UR8, R12 ;  /* 0x0000000803037c24 */ /* 0x000fe2000f8e020c */
[----:B------:R-:W-:Y:S01]  /*103f0*/  PLOP3.LUT P3, PT, PT, PT, UP0, 0x40, 0x0 ;  /* 0x000000000000781c */ /* 0x000fe20003f6e808 */
[----:B------:R-:W-:-:S02]  /*10400*/  IMAD R14, R14, UR7, R13 ;  /* 0x000000070e0e7c24 */ /* 0x000fc4000f8e020d */
[----:B------:R-:W-:-:S03]  /*10410*/  IMAD.MOV.U32 R2, RZ, RZ, 0x1 ;  /* 0x00000001ff027424 */ /* 0x000fc600078e00ff */
[----:B------:R-:W-:Y:S02]  /*10420*/  SEL R4, R14, R3, P1 ;  /* 0x000000030e047207 */ /* 0x000fe40000800000 */
[----:B------:R-:W-:-:S07]  /*10430*/  SEL R3, R3, R14, P3 ;  /* 0x0000000e03037207 */ /* 0x000fce0001800000 */
.L_x_422:
[----:B------:R-:W-:Y:S05]  /*10440*/  BSYNC B1 ;  /* 0x0000000000017941 */ /* 0x000fea0003800000 */
.L_x_421:
[----:B------:R-:W-:-:S13]  /*10450*/  LOP3.LUT P1, RZ, R2, 0xff, RZ, 0xc0, !PT ;  /* 0x000000ff02ff7812 */ /* 0x000fda000782c0ff */
[----:B------:R-:W-:Y:S05]  /*10460*/  @P1 BRA `(.L_x_425) ;  /* 0xfffffff400341947 */ /* 0x000fea000383ffff */
[----:B------:R-:W-:Y:S05]  /*10470*/  BSYNC B0 ;  /* 0x0000000000007941 */ /* 0x000fea0003800000 */
.L_x_413:
[----:B------:R-:W-:-:S03]  /*10480*/  UMOV UR7, 0xffffffff ;  /* 0xffffffff00077882 */ /* 0x000fc60000000000 */
[----:B------:R-:W-:Y:S05]  /*10490*/  BRA.DIV UR7, `(.L_x_426) ;  /* 0x0000000a07187947 */ /* 0x000fea000b800000 */
[----:B------:R-:W-:-:S13]  /*104a0*/  ELECT P6, URZ, PT ;  /* 0x00000000003f782f */ /* 0x000fda00038c0000 */
.L_x_447:
[----:B------:R-:W-:Y:S04]  /*104b0*/  BSSY B0, `(.L_x_427) ;  /* 0x000006b000007945 */ /* 0x000fe80003800000 */
[----:B------:R-:W-:Y:S05]  /*104c0*/  @!P6 BRA `(.L_x_428) ;  /* 0x0000000400a4e947 */ /* 0x000fea0003800000 */
[----:B------:R-:W-:-:S04]  /*104d0*/  ULOP3.LUT UR7, UR40, 0x2, URZ, 0xfc, !UPT ;  /* 0x0000000228077892 */ /* 0x000fc8000f8efc3f */
[----:B------:R-:W-:-:S06]  /*104e0*/  UISETP.NE.AND UP0, UPT, UR7, 0x3, UPT ;  /* 0x000000030700788c */ /* 0x000fcc000bf05270 */
[----:B------:R-:W-:-:S13]  /*104f0*/  PLOP3.LUT P0, PT, PT, PT, UP0, 0x80, 0x0 ;  /* 0x000000000000781c */ /* 0x000fda0003f0f008 */
[----:B------:R-:W-:Y:S05]  /*10500*/  @!P0 BRA `(.L_x_429) ;  /* 0x0000000000048947 */ /* 0x000fea0003800000 */
[----:B------:R-:W-:Y:S01]  /*10510*/  BPT.TRAP 0x1 ;  /* 0x000000040000795c */ /* 0x000fe20000300000 */
.L_x_429:
[----:B------:R-:W0:Y:S01]  /*10520*/  S2R R3, SR_CgaCtaId ;  /* 0x0000000000037919 */ /* 0x000e220000008800 */
[----:B------:R-:W-:-:S04]  /*10530*/  MOV R2, 0x400 ;  /* 0x0000040000027802 */ /* 0x000fc80000000f00 */
[----:B0-----:R-:W-:Y:S02]  /*10540*/  LEA R3, R3, R2, 0x18 ;  /* 0x0000000203037211 */ /* 0x001fe400078ec0ff */
[----:B------:R-:W-:-:S03]  /*10550*/  SHF.L.U32 R2, R0, 0x1f, RZ ;  /* 0x0000001f00027819 */ /* 0x000fc600000006ff */
[----:B------:R-:W-:-:S04]  /*10560*/  VIADD R3, R3, 0x58 ;  /* 0x0000005803037836 */ /* 0x000fc80000000000 */
[C---:B------:R-:W-:Y:S02]  /*10570*/  IMAD R7, R8.reuse, 0x8, R3 ;  /* 0x0000000808077824 */ /* 0x040fe400078e0203 */
[----:B------:R-:W-:Y:S02]  /*10580*/  VIADD R8, R8, 0x1 ;  /* 0x0000000108087836 */ /* 0x000fe40000000000 */
[----:B------:R-:W0:Y:S03]  /*10590*/  SYNCS.PHASECHK.TRANS64.TRYWAIT P0, [R7+URZ], R2 ;  /* 0x00000002070075a7 */ /* 0x000e26000800017f */
[----:B------:R-:W-:-:S04]  /*105a0*/  ISETP.NE.AND P1, PT, R8, 0xb, PT ;  /* 0x0000000b0800780c */ /* 0x000fc80003f25270 */
[----:B------:R-:W-:Y:S02]  /*105b0*/  SEL R5, RZ, 0x1, P1 ;  /* 0x00000001ff057807 */ /* 0x000fe40000800000 */
[----:B------:R-:W-:Y:S02]  /*105c0*/  SEL R8, R8, RZ, P1 ;  /* 0x000000ff08087207 */ /* 0x000fe40000800000 */
[----:B------:R-:W-:-:S03]  /*105d0*/  LOP3.LUT R5, R0, R5, RZ, 0x3c, !PT ;  /* 0x0000000500057212 */ /* 0x000fc600078e3cff */
[----:B------:R-:W-:Y:S01]  /*105e0*/  IMAD R9, R8, 0x8, R3 ;  /* 0x0000000808097824 */ /* 0x000fe200078e0203 */
[----:B------:R-:W-:Y:S01]  /*105f0*/  SHF.L.U32 R4, R5, 0x1f, RZ ;  /* 0x0000001f05047819 */ /* 0x000fe200000006ff */
[----:B0-----:R-:W-:Y:S06]  /*10600*/  @!P0 BRA `(.L_x_430) ;  /* 0x0000000400dc8947 */ /* 0x001fec0003800000 */
.L_x_448:
[----:B------:R-:W1:Y:S01]  /*10610*/  SYNCS.PHASECHK.TRANS64.TRYWAIT P0, [R9+URZ], R4 ;  /* 0x00000004090075a7 */ /* 0x000e62000800017f */
[----:B------:R-:W-:-:S04]  /*10620*/  IADD3 R0, R8, 0x1, RZ ;  /* 0x0000000108007810 */ /* 0x000fc80007ffe0ff */
[----:B------:R-:W-:-:S04]  /*10630*/  ISETP.NE.AND P1, PT, R0, 0xb, PT ;  /* 0x0000000b0000780c */ /* 0x000fc80003f25270 */
[----:B0-----:R-:W-:Y:S02]  /*10640*/  SEL R2, RZ, 0x1, P1 ;  /* 0x00000001ff027807 */ /* 0x001fe40000800000 */
[----:B------:R-:W-:Y:S02]  /*10650*/  SEL R0, R0, RZ, P1 ;  /* 0x000000ff00007207 */ /* 0x000fe40000800000 */
[----:B------:R-:W-:-:S03]  /*10660*/  LOP3.LUT R7, R5, R2, RZ, 0x3c, !PT ;  /* 0x0000000205077212 */ /* 0x000fc600078e3cff */
[----:B------:R-:W-:Y:S01]  /*10670*/  IMAD R6, R0, 0x8, R3 ;  /* 0x0000000800067824 */ /* 0x000fe200078e0203 */
[----:B------:R-:W-:Y:S01]  /*10680*/  SHF.L.U32 R5, R7, 0x1f, RZ ;  /* 0x0000001f07057819 */ /* 0x000fe200000006ff */
[----:B-1----:R-:W-:Y:S06]  /*10690*/  @!P0 BRA `(.L_x_431) ;  /* 0x0000000400cc8947 */ /* 0x002fec0003800000 */
.L_x_449:
[----:B------:R-:W1:Y:S01]  /*106a0*/  SYNCS.PHASECHK.TRANS64.TRYWAIT P0, [R6+URZ], R5 ;  /* 0x00000005060075a7 */ /* 0x000e62000800017f */
[----:B------:R-:W-:-:S05]  /*106b0*/  VIADD R0, R0, 0x1 ;  /* 0x0000000100007836 */ /* 0x000fca0000000000 */
[----:B------:R-:W-:-:S04]  /*106c0*/  ISETP.NE.AND P1, PT, R0, 0xb, PT ;  /* 0x0000000b0000780c */ /* 0x000fc80003f25270 */
[----:B------:R-:W-:Y:S02]  /*106d0*/  SEL R2, RZ, 0x1, P1 ;  /* 0x00000001ff027807 */ /* 0x000fe40000800000 */
[----:B------:R-:W-:Y:S02]  /*106e0*/  SEL R0, R0, RZ, P1 ;  /* 0x000000ff00007207 */ /* 0x000fe40000800000 */
[----:B------:R-:W-:-:S03]  /*106f0*/  LOP3.LUT R7, R7, R2, RZ, 0x3c, !PT ;  /* 0x0000000207077212 */ /* 0x000fc600078e3cff */
[----:B0-----:R-:W-:Y:S01]  /*10700*/  IMAD R9, R0, 0x8, R3 ;  /* 0x0000000800097824 */ /* 0x001fe200078e0203 */
[----:B------:R-:W-:Y:S01]  /*10710*/  SHF.L.U32 R4, R7, 0x1f, RZ ;  /* 0x0000001f07047819 */ /* 0x000fe200000006ff */
[----:B-1----:R-:W-:Y:S06]  /*10720*/  @!P0 BRA `(.L_x_432) ;  /* 0x0000000400bc8947 */ /* 0x002fec0003800000 */
.L_x_450:
        /* <DEDUP_REMOVED lines=9> */
.L_x_451:
        /* <DEDUP_REMOVED lines=9> */
.L_x_452:
        /* <DEDUP_REMOVED lines=9> */
.L_x_453:
[----:B------:R-:W1:Y:S01]  /*108e0*/  SYNCS.PHASECHK.TRANS64.TRYWAIT P0, [R6+URZ], R5 ;  /* 0x00000005060075a7 */ /* 0x000e62000800017f */
[----:B------:R-:W-:-:S05]  /*108f0*/  VIADD R0, R0, 0x1 ;  /* 0x0000000100007836 */ /* 0x000fca0000000000 */
[----:B------:R-:W-:-:S04]  /*10900*/  ISETP.NE.AND P1, PT, R0, 0xb, PT ;  /* 0x0000000b0000780c */ /* 0x000fc80003f25270 */
[----:B------:R-:W-:Y:S02]  /*10910*/  SEL R2, RZ, 0x1, P1 ;  /* 0x00000001ff027807 */ /* 0x000fe40000800000 */
[----:B------:R-:W-:Y:S02]  /*10920*/  SEL R0, R0, RZ, P1 ;  /* 0x000000ff00007207 */ /* 0x000fe40000800000 */
[----:B------:R-:W-:Y:S02]  /*10930*/  LOP3.LUT R7, R7, R2, RZ, 0x3c, !PT ;  /* 0x0000000207077212 */ /* 0x000fe400078e3cff */
[----:B0-----:R-:W-:Y:S02]  /*10940*/  LEA R9, R0, R3, 0x3 ;  /* 0x0000000300097211 */ /* 0x001fe400078e18ff */
[----:B------:R-:W-:Y:S01]  /*10950*/  SHF.L.U32 R4, R7, 0x1f, RZ ;  /* 0x0000001f07047819 */ /* 0x000fe200000006ff */
[----:B-1----:R-:W-:Y:S06]  /*10960*/  @!P0 BRA `(.L_x_436) ;  /* 0x00000004007c8947 */ /* 0x002fec0003800000 */
.L_x_454:
        /* <DEDUP_REMOVED lines=9> */
.L_x_455:
        /* <DEDUP_REMOVED lines=9> */
.L_x_456:
[----:B------:R-:W1:Y:S01]  /*10a90*/  SYNCS.PHASECHK.TRANS64.TRYWAIT P0, [R9+URZ], R4 ;  /* 0x00000004090075a7 */ /* 0x000e62000800017f */
[----:B------:R-:W-:-:S05]  /*10aa0*/  VIADD R0, R0, 0x1 ;  /* 0x0000000100007836 */ /* 0x000fca0000000000 */
[----:B------:R-:W-:-:S04]  /*10ab0*/  ISETP.NE.AND P1, PT, R0, 0xb, PT ;  /* 0x0000000b0000780c */ /* 0x000fc80003f25270 */
[----:B------:R-:W-:Y:S02]  /*10ac0*/  SEL R2, RZ, 0x1, P1 ;  /* 0x00000001ff027807 */ /* 0x000fe40000800000 */
[----:B------:R-:W-:Y:S02]  /*10ad0*/  SEL R0, R0, RZ, P1 ;  /* 0x000000ff00007207 */ /* 0x000fe40000800000 */
[----:B------:R-:W-:Y:S01]  /*10ae0*/  LOP3.LUT R2, R7, R2, RZ, 0x3c, !PT ;  /* 0x0000000207027212 */ /* 0x000fe200078e3cff */
[----:B-1----:R-:W-:Y:S06]  /*10af0*/  @!P0 BRA `(.L_x_439) ;  /* 0x0000000400548947 */ /* 0x002fec0003800000 */
.L_x_457:
[----:B------:R-:W-:Y:S01]  /*10b00*/  IMAD R3, R0, 0x8, R3 ;  /* 0x0000000800037824 */ /* 0x000fe200078e0203 */
[----:B------:R-:W-:-:S07]  /*10b10*/  SHF.L.U32 R0, R2, 0x1f, RZ ;  /* 0x0000001f02007819 */ /* 0x000fce00000006ff */
.L_x_440:
[----:B--2---:R2:W3:Y:S02]  /*10b20*/  SYNCS.PHASECHK.TRANS64.TRYWAIT P0, [R3+URZ], R0 ;  /* 0x00000000030075a7 */ /* 0x0044e4000800017f */
[----:B---3--:R-:W-:Y:S05]  /*10b30*/  @!P0 NANOSLEEP.SYNCS 0x989680 ;  /* 0x009896800000895d */ /* 0x008fea0003900000 */
[----:B------:R-:W3:Y:S02]  /*10b40*/  @!P0 SYNCS.PHASECHK.TRANS64 P0, [R3+URZ], R0 ;  /* 0x00000000030085a7 */ /* 0x000ee4000800007f */
[----:B---3--:R-:W-:Y:S05]  /*10b50*/  @!P0 BRA `(.L_x_440) ;  /* 0xfffffffc00f08947 */ /* 0x008fea000383ffff */
.L_x_428:
[----:B------:R-:W-:Y:S05]  /*10b60*/  BSYNC B0 ;  /* 0x0000000000007941 */ /* 0x000fea0003800000 */
.L_x_427:
[----:B------:R-:W-:Y:S05]  /*10b70*/  EXIT ;  /* 0x000000000000794d */ /* 0x000fea0003800000 */
.L_x_18:
[----:B----4-:R4:W0:Y:S02]  /*10b80*/  SYNCS.PHASECHK.TRANS64.TRYWAIT P1, [R3+URZ], R0 ;  /* 0x00000000030075a7 */ /* 0x010824000802017f */
[----:B0-----:R-:W-:Y:S05]  /*10b90*/  @!P1 NANOSLEEP.SYNCS 0x989680 ;  /* 0x009896800000995d */ /* 0x001fea0003900000 */
[----:B------:R-:W0:Y:S02]  /*10ba0*/  @!P1 SYNCS.PHASECHK.TRANS64 P1, [R3+URZ], R0 ;  /* 0x00000000030095a7 */ /* 0x000e24000802007f */
[----:B0-----:R-:W-:Y:S05]  /*10bb0*/  @!P1 BRA `(.L_x_18) ;  /* 0xfffffffc00f09947 */ /* 0x001fea000383ffff */
[----:B------:R-:W-:Y:S05]  /*10bc0*/  BRA `(.L_x_17) ;  /* 0xffffff0800447947 */ /* 0x000fea000383ffff */
.L_x_23:
[----:B-1----:R-:W-:-:S04]  /*10bd0*/  IMAD.U32 R5, RZ, RZ, UR4 ;  /* 0x00000004ff057e24 */ /* 0x002fc8000f8e00ff */
[----:B------:R1:W3:Y:S03]  /*10be0*/  SYNCS.PHASECHK.TRANS64.TRYWAIT P1, [R5+URZ], R4 ;  /* 0x00000004050075a7 */ /* 0x0002e6000802017f */
[----:B---3--:R-:W-:Y:S05]  /*10bf0*/  @!P1 NANOSLEEP.SYNCS 0x989680 ;  /* 0x009896800000995d */ /* 0x008fea0003900000 */
[----:B------:R-:W3:Y:S02]  /*10c00*/  @!P1 SYNCS.PHASECHK.TRANS64 P1, [R5+URZ], R4 ;  /* 0x00000004050095a7 */ /* 0x000ee4000802007f */
[----:B---3--:R-:W-:Y:S05]  /*10c10*/  @!P1 BRA `(.L_x_23) ;  /* 0xfffffffc00ec9947 */ /* 0x008fea000383ffff */
[----:B------:R-:W-:Y:S05]  /*10c20*/  BRA `(.L_x_22) ;  /* 0xffffff0c00007947 */ /* 0x000fea000383ffff */
.L_x_414:
[----:B------:R-:W-:Y:S01]  /*10c30*/  BSSY B1, `(.L_x_441) ;  /* 0x0000006000017945 */ /* 0x000fe20003800000 */
[----:B------:R-:W-:-:S07]  /*10c40*/  IMAD.MOV.U32 R15, RZ, RZ, -0x1 ;  /* 0xffffffffff0f7424 */ /* 0x000fce00078e00ff */
[----:B------:R-:W-:Y:S05]  /*10c50*/  WARPSYNC.COLLECTIVE R15, `(.L_x_442) ;  /* 0x000000000f0c7348 */ /* 0x000fea0003c00000 */
[----:B------:R-:W-:Y:S02]  /*10c60*/  ELECT P6, UR62, PT ;  /* 0x00000000003e782f */ /* 0x000fe400038c0000 */
[----:B------:R-:W-:Y:S01]  /*10c70*/  MOV R14, UR62 ;  /* 0x0000003e000e7c02 */ /* 0x000fe20008000f00 */
[----:B------:R-:W-:Y:S10]  /*10c80*/  ENDCOLLECTIVE ;  /* 0x000000000000791b */ /* 0x000ff40003800000 */
.L_x_442:
[----:B------:R-:W-:Y:S05]  /*10c90*/  BSYNC B1 ;  /* 0x0000000000017941 */ /* 0x000fea0003800000 */
.L_x_441:
[----:B------:R-:W-:Y:S05]  /*10ca0*/  BRA `(.L_x_443) ;  /* 0xffffffec00307947 */ /* 0x000fea000383ffff */
.L_x_417:
[----:B-1----:R1:W2:Y:S02]  /*10cb0*/  SYNCS.PHASECHK.TRANS64.TRYWAIT P1, [R13+URZ+0x58], R4 ;  /* 0x000058040d0075a7 */ /* 0x0022a4000802017f */
[----:B--2---:R-:W-:Y:S05]  /*10cc0*/  @!P1 NANOSLEEP.SYNCS 0x989680 ;  /* 0x009896800000995d */ /* 0x004fea0003900000 */
[----:B------:R-:W2:Y:S02]  /*10cd0*/  @!P1 SYNCS.PHASECHK.TRANS64 P1, [R13+URZ+0x58], R4 ;  /* 0x000058040d0095a7 */ /* 0x000ea4000802007f */
[----:B--2---:R-:W-:Y:S05]  /*10ce0*/  @!P1 BRA `(.L_x_417) ;  /* 0xfffffffc00f09947 */ /* 0x004fea000383ffff */
[----:B------:R-:W-:Y:S05]  /*10cf0*/  BRA `(.L_x_444) ;  /* 0xffffffec00647947 */ /* 0x000fea000383ffff */
.L_x_426:
[----:B------:R-:W-:Y:S01]  /*10d00*/  BSSY B0, `(.L_x_445) ;  /* 0x0000006000007945 */ /* 0x000fe20003800000 */
[----:B------:R-:W-:-:S07]  /*10d10*/  IMAD.MOV.U32 R15, RZ, RZ, -0x1 ;  /* 0xffffffffff0f7424 */ /* 0x000fce00078e00ff */
[----:B------:R-:W-:Y:S05]  /*10d20*/  WARPSYNC.COLLECTIVE R15, `(.L_x_446) ;  /* 0x000000000f0c7348 */ /* 0x000fea0003c00000 */
[----:B------:R-:W-:Y:S02]  /*10d30*/  ELECT P6, UR62, PT ;  /* 0x00000000003e782f */ /* 0x000fe400038c0000 */
[----:B------:R-:W-:Y:S01]  /*10d40*/  MOV R14, UR62 ;  /* 0x0000003e000e7c02 */ /* 0x000fe20008000f00 */
[----:B------:R-:W-:Y:S10]  /*10d50*/  ENDCOLLECTIVE ;  /* 0x000000000000791b */ /* 0x000ff40003800000 */
.L_x_446:
[----:B------:R-:W-:Y:S05]  /*10d60*/  BSYNC B0 ;  /* 0x0000000000007941 */ /* 0x000fea0003800000 */
.L_x_445:
[----:B------:R-:W-:Y:S05]  /*10d70*/  BRA `(.L_x_447) ;  /* 0xfffffff400cc7947 */ /* 0x000fea000383ffff */
.L_x_430:
[----:B0-----:R0:W1:Y:S02]  /*10d80*/  SYNCS.PHASECHK.TRANS64.TRYWAIT P0, [R7+URZ], R2 ;  /* 0x00000002070075a7 */ /* 0x001064000800017f */
[----:B-1----:R-:W-:Y:S05]  /*10d90*/  @!P0 NANOSLEEP.SYNCS 0x989680 ;  /* 0x009896800000895d */ /* 0x002fea0003900000 */
[----:B------:R-:W1:Y:S02]  /*10da0*/  @!P0 SYNCS.PHASECHK.TRANS64 P0, [R7+URZ], R2 ;  /* 0x00000002070085a7 */ /* 0x000e64000800007f */
[----:B-1----:R-:W-:Y:S05]  /*10db0*/  @!P0 BRA `(.L_x_430) ;  /* 0xfffffffc00f08947 */ /* 0x002fea000383ffff */
[----:B------:R-:W-:Y:S05]  /*10dc0*/  BRA `(.L_x_448) ;  /* 0xfffffff800107947 */ /* 0x000fea000383ffff */
.L_x_431:
[----:B0-----:R0:W1:Y:S02]  /*10dd0*/  SYNCS.PHASECHK.TRANS64.TRYWAIT P0, [R9+URZ], R4 ;  /* 0x00000004090075a7 */ /* 0x001064000800017f */
[----:B-1----:R-:W-:Y:S05]  /*10de0*/  @!P0 NANOSLEEP.SYNCS 0x989680 ;  /* 0x009896800000895d */ /* 0x002fea0003900000 */
[----:B------:R-:W1:Y:S02]  /*10df0*/  @!P0 SYNCS.PHASECHK.TRANS64 P0, [R9+URZ], R4 ;  /* 0x00000004090085a7 */ /* 0x000e64000800007f */
[----:B-1----:R-:W-:Y:S05]  /*10e00*/  @!P0 BRA `(.L_x_431) ;  /* 0xfffffffc00f08947 */ /* 0x002fea000383ffff */
[----:B------:R-:W-:Y:S05]  /*10e10*/  BRA `(.L_x_449) ;  /* 0xfffffff800207947 */ /* 0x000fea000383ffff */
.L_x_432:
[----:B0-----:R0:W1:Y:S02]  /*10e20*/  SYNCS.PHASECHK.TRANS64.TRYWAIT P0, [R6+URZ], R5 ;  /* 0x00000005060075a7 */ /* 0x001064000800017f */
[----:B-1----:R-:W-:Y:S05]  /*10e30*/  @!P0 NANOSLEEP.SYNCS 0x989680 ;  /* 0x009896800000895d */ /* 0x002fea0003900000 */
[----:B------:R-:W1:Y:S02]  /*10e40*/  @!P0 SYNCS.PHASECHK.TRANS64 P0, [R6+URZ], R5 ;  /* 0x00000005060085a7 */ /* 0x000e64000800007f */
[----:B-1----:R-:W-:Y:S05]  /*10e50*/  @!P0 BRA `(.L_x_432) ;  /* 0xfffffffc00f08947 */ /* 0x002fea000383ffff */
[----:B------:R-:W-:Y:S05]  /*10e60*/  BRA `(.L_x_450) ;  /* 0xfffffff800307947 */ /* 0x000fea000383ffff */
.L_x_433:
[----:B0-----:R0:W1:Y:S02]  /*10e70*/  SYNCS.PHASECHK.TRANS64.TRYWAIT P0, [R9+URZ], R4 ;  /* 0x00000004090075a7 */ /* 0x001064000800017f */
[----:B-1----:R-:W-:Y:S05]  /*10e80*/  @!P0 NANOSLEEP.SYNCS 0x989680 ;  /* 0x009896800000895d */ /* 0x002fea0003900000 */
[----:B------:R-:W1:Y:S02]  /*10e90*/  @!P0 SYNCS.PHASECHK.TRANS64 P0, [R9+URZ], R4 ;  /* 0x00000004090085a7 */ /* 0x000e64000800007f */
[----:B-1----:R-:W-:Y:S05]  /*10ea0*/  @!P0 BRA `(.L_x_433) ;  /* 0xfffffffc00f08947 */ /* 0x002fea000383ffff */
[----:B------:R-:W-:Y:S05]  /*10eb0*/  BRA `(.L_x_451) ;  /* 0xfffffff800407947 */ /* 0x000fea000383ffff */
.L_x_434:
[----:B0-----:R0:W1:Y:S02]  /*10ec0*/  SYNCS.PHASECHK.TRANS64.TRYWAIT P0, [R6+URZ], R5 ;  /* 0x00000005060075a7 */ /* 0x001064000800017f */
[----:B-1----:R-:W-:Y:S05]  /*10ed0*/  @!P0 NANOSLEEP.SYNCS 0x989680 ;  /* 0x009896800000895d */ /* 0x002fea0003900000 */
[----:B------:R-:W1:Y:S02]  /*10ee0*/  @!P0 SYNCS.PHASECHK.TRANS64 P0, [R6+URZ], R5 ;  /* 0x00000005060085a7 */ /* 0x000e64000800007f */
[----:B-1----:R-:W-:Y:S05]  /*10ef0*/  @!P0 BRA `(.L_x_434) ;  /* 0xfffffffc00f08947 */ /* 0x002fea000383ffff */
[----:B------:R-:W-:Y:S05]  /*10f00*/  BRA `(.L_x_452) ;  /* 0xfffffff800507947 */ /* 0x000fea000383ffff */
.L_x_435:
[----:B0-----:R0:W1:Y:S02]  /*10f10*/  SYNCS.PHASECHK.TRANS64.TRYWAIT P0, [R9+URZ], R4 ;  /* 0x00000004090075a7 */ /* 0x001064000800017f */
[----:B-1----:R-:W-:Y:S05]  /*10f20*/  @!P0 NANOSLEEP.SYNCS 0x989680 ;  /* 0x009896800000895d */ /* 0x002fea0003900000 */
[----:B------:R-:W1:Y:S02]  /*10f30*/  @!P0 SYNCS.PHASECHK.TRANS64 P0, [R9+URZ], R4 ;  /* 0x00000004090085a7 */ /* 0x000e64000800007f */
[----:B-1----:R-:W-:Y:S05]  /*10f40*/  @!P0 BRA `(.L_x_435) ;  /* 0xfffffffc00f08947 */ /* 0x002fea000383ffff */
[----:B------:R-:W-:Y:S05]  /*10f50*/  BRA `(.L_x_453) ;  /* 0xfffffff800607947 */ /* 0x000fea000383ffff */
.L_x_436:
[----:B0-----:R0:W1:Y:S02]  /*10f60*/  SYNCS.PHASECHK.TRANS64.TRYWAIT P0, [R6+URZ], R5 ;  /* 0x00000005060075a7 */ /* 0x001064000800017f */
[----:B-1----:R-:W-:Y:S05]  /*10f70*/  @!P0 NANOSLEEP.SYNCS 0x989680 ;  /* 0x009896800000895d */ /* 0x002fea0003900000 */
[----:B------:R-:W1:Y:S02]  /*10f80*/  @!P0 SYNCS.PHASECHK.TRANS64 P0, [R6+URZ], R5 ;  /* 0x00000005060085a7 */ /* 0x000e64000800007f */
[----:B-1----:R-:W-:Y:S05]  /*10f90*/  @!P0 BRA `(.L_x_436) ;  /* 0xfffffffc00f08947 */ /* 0x002fea000383ffff */
[----:B------:R-:W-:Y:S05]  /*10fa0*/  BRA `(.L_x_454) ;  /* 0xfffffff800707947 */ /* 0x000fea000383ffff */
.L_x_437:
[----:B0-----:R0:W1:Y:S02]  /*10fb0*/  SYNCS.PHASECHK.TRANS64.TRYWAIT P0, [R9+URZ], R4 ;  /* 0x00000004090075a7 */ /* 0x001064000800017f */
[----:B-1----:R-:W-:Y:S05]  /*10fc0*/  @!P0 NANOSLEEP.SYNCS 0x989680 ;  /* 0x009896800000895d */ /* 0x002fea0003900000 */
[----:B------:R-:W1:Y:S02]  /*10fd0*/  @!P0 SYNCS.PHASECHK.TRANS64 P0, [R9+URZ], R4 ;  /* 0x00000004090085a7 */ /* 0x000e64000800007f */
[----:B-1----:R-:W-:Y:S05]  /*10fe0*/  @!P0 BRA `(.L_x_437) ;  /* 0xfffffffc00f08947 */ /* 0x002fea000383ffff */
[----:B------:R-:W-:Y:S05]  /*10ff0*/  BRA `(.L_x_455) ;  /* 0xfffffff800807947 */ /* 0x000fea000383ffff */
.L_x_438:
[----:B0-----:R0:W1:Y:S02]  /*11000*/  SYNCS.PHASECHK.TRANS64.TRYWAIT P0, [R6+URZ], R5 ;  /* 0x00000005060075a7 */ /* 0x001064000800017f */
[----:B-1----:R-:W-:Y:S05]  /*11010*/  @!P0 NANOSLEEP.SYNCS 0x989680 ;  /* 0x009896800000895d */ /* 0x002fea0003900000 */
[----:B------:R-:W1:Y:S02]  /*11020*/  @!P0 SYNCS.PHASECHK.TRANS64 P0, [R6+URZ], R5 ;  /* 0x00000005060085a7 */ /* 0x000e64000800007f */
[----:B-1----:R-:W-:Y:S05]  /*11030*/  @!P0 BRA `(.L_x_438) ;  /* 0xfffffffc00f08947 */ /* 0x002fea000383ffff */
[----:B------:R-:W-:Y:S05]  /*11040*/  BRA `(.L_x_456) ;  /* 0xfffffff800907947 */ /* 0x000fea000383ffff */
.L_x_439:
[----:B-1----:R1:W2:Y:S02]  /*11050*/  SYNCS.PHASECHK.TRANS64.TRYWAIT P0, [R9+URZ], R4 ;  /* 0x00000004090075a7 */ /* 0x0022a4000800017f */
[----:B--2---:R-:W-:Y:S05]  /*11060*/  @!P0 NANOSLEEP.SYNCS 0x989680 ;  /* 0x009896800000895d */ /* 0x004fea0003900000 */
[----:B------:R-:W2:Y:S02]  /*11070*/  @!P0 SYNCS.PHASECHK.TRANS64 P0, [R9+URZ], R4 ;  /* 0x00000004090085a7 */ /* 0x000ea4000800007f */
[----:B--2---:R-:W-:Y:S05]  /*11080*/  @!P0 BRA `(.L_x_439) ;  /* 0xfffffffc00f08947 */ /* 0x004fea000383ffff */
[----:B------:R-:W-:Y:S05]  /*11090*/  BRA `(.L_x_457) ;  /* 0xfffffff800987947 */ /* 0x000fea000383ffff */
.L_x_458:
[----:B------:R-:W-:-:S00]  /*110a0*/  BRA `(.L_x_458) ;  /* 0xfffffffc00fc7947 */ /* 0x000fc0000383ffff */
[----:B------:R-:W-:-:S00]  /*110b0*/  NOP ;  /* 0x0000000000007918 */ /* 0x000fc00000000000 */
        /* <DEDUP_REMOVED lines=12> */
.L_x_459:


//--------------------- .nv.global.init           --------------------------
	.section	.nv.global.init,"aw",@progbits
.nv.global.init:
	.type		$str$22,@object
	.size		$str$22,($str$23 - $str$22)
$str$22:
        /*0000*/ 	.byte	0x6b, 0x5f, 0x74, 0x69, 0x6c, 0x65, 0x5f, 0x63, 0x6f, 0x75, 0x6e, 0x74, 0x20, 0x3e, 0x3d, 0x20
        /*0010*/ 	.byte	0x31, 0x00
	.type		$str$23,@object
	.size		$str$23,(__unnamed_1 - $str$23)
$str$23:
        /*0012*/ 	.byte	0x2f, 0x74, 0x6d, 0x70, 0x2f, 0x63, 0x75, 0x74, 0x6c, 0x61, 0x73, 0x73, 0x5f, 0x73, 0x77, 0x65
        /*0022*/ 	.byte	0x65, 0x70, 0x5f, 0x73, 0x72, 0x63, 0x2f, 0x69, 0x6e, 0x63, 0x6c, 0x75, 0x64, 0x65, 0x2f, 0x63
        /*0032*/ 	.byte	0x75, 0x74, 0x6c, 0x61, 0x73, 0x73, 0x2f, 0x67, 0x65, 0x6d, 0x6d, 0x2f, 0x63, 0x6f, 0x6c, 0x6c
        /*0042*/ 	.byte	0x65, 0x63, 0x74, 0x69, 0x76, 0x65, 0x2f, 0x73, 0x6d, 0x39, 0x30, 0x5f, 0x6d, 0x6d, 0x61, 0x5f
        /*0052*/ 	.byte	0x74, 0x6d, 0x61, 0x5f, 0x67, 0x6d, 0x6d, 0x61, 0x5f, 0x73, 0x73, 0x5f, 0x77, 0x61, 0x72, 0x70
        /*0062*/ 	.byte	0x73, 0x70, 0x65, 0x63, 0x69, 0x61, 0x6c, 0x69, 0x7a, 0x65, 0x64, 0x2e, 0x68, 0x70, 0x70, 0x00
	.type		__unnamed_1,@object
	.size		__unnamed_1,(.L_0 - __unnamed_1)
__unnamed_1:
        /*0072*/ 	.byte	0x76, 0x6f, 0x69, 0x64, 0x20, 0x63, 0x75, 0x74, 0x6c, 0x61, 0x73, 0x73, 0x3a, 0x3a, 0x67, 0x65
        /* <DEDUP_REMOVED lines=180> */
        /*0bc2*/ 	.byte	0x74, 0x69, 0x74, 0x79, 0x5d, 0x00
.L_0:


//--------------------- .nv.shared._ZN7cutlass13device_kernelINS_4gemm6kernel13GemmUniversalIN4cute5tupleIJiiiiEEENS1_10collective13CollectiveMmaINS1_34MainloopSm90TmaGmmaWarpSpecializedILi11ENS5_IJNS4_1CILi1EEESB_SB_EEENS1_35KernelTmaWarpSpecializedCooperativeEEENS5_IJNSA_ILi512EEENSA_ILi96EEENSA_ILi16EEEEEENS_10bfloat16_tENS5_IJlSB_lEEESJ_SK_NS4_8TiledMMAINS4_8MMA_AtomIJNS4_4SM904GMMA27MMA_64x96x16_F32BF16BF16_SSILNSO_5MajorE0ELSQ_0ELNSO_7ScaleInE1ELSR_1EEEEEENS4_6LayoutINS5_IJNSA_ILi2EEESB_SB_EEENS5_IJSB_NSA_ILi0EEESX_EEEEENS5_IJNS4_10UnderscoreES10_S10_EEEEENS4_13SM90_TMA_LOADENS4_14ComposedLayoutINS4_7SwizzleILi1ELi4ELi3EEENS4_18smem_ptr_flag_bitsILi16EEENSU_INS5_IJNSA_ILi8EEESH_EEENS5_IJSH_SB_EEEEEEEvNS4_8identityES13_S1D_vS1E_EENS_8epilogue10collective6detail29Sm90TmaWarpSpecializedAdapterINS1H_15DefaultEpilogueISJ_SK_SK_NS1G_6thread17LinearCombinationISJ_Li1EffLNS1L_9ScaleType4KindE0ELNS_15FloatRoundStyleE2ESJ_EENS1_15EpilogueDefaultEEEEEvvEEEEvNT_6ParamsE --------------------------
	.section	.nv.shared._ZN7cutlass13device_kernelINS_4gemm6kernel13GemmUniversalIN4cute5tupleIJiiiiEEENS1_10collective13CollectiveMmaINS1_34MainloopSm90TmaGmmaWarpSpecializedILi11ENS5_IJNS4_1CILi1EEESB_SB_EEENS1_35KernelTmaWarpSpecializedCooperativeEEENS5_IJNSA_ILi512EEENSA_ILi96EEENSA_ILi16EEEEEENS_10bfloat16_tENS5_IJlSB_lEEESJ_SK_NS4_8TiledMMAINS4_8MMA_AtomIJNS4_4SM904GMMA27MMA_64x96x16_F32BF16BF16_SSILNSO_5MajorE0ELSQ_0ELNSO_7ScaleInE1ELSR_1EEEEEENS4_6LayoutINS5_IJNSA_ILi2EEESB_SB_EEENS5_IJSB_NSA_ILi0EEESX_EEEEENS5_IJNS4_10UnderscoreES10_S10_EEEEENS4_13SM90_TMA_LOADENS4_14ComposedLayoutINS4_7SwizzleILi1ELi4ELi3EEENS4_18smem_ptr_flag_bitsILi16EEENSU_INS5_IJNSA_ILi8EEESH_EEENS5_IJSH_SB_EEEEEEEvNS4_8identityES13_S1D_vS1E_EENS_8epilogue10collective6detail29Sm90TmaWarpSpecializedAdapterINS1H_15DefaultEpilogueISJ_SK_SK_NS1G_6thread17LinearCombinationISJ_Li1EffLNS1L_9ScaleType4KindE0ELNS_15FloatRoundStyleE2ESJ_EENS1_15EpilogueDefaultEEEEEvvEEEEvNT_6ParamsE,"aw",@nobits
	.sectionflags	@""
	.align	16
	.zero		1024


//--------------------- .nv.shared.reserved.0     --------------------------
	.section	.nv.shared.reserved.0,"aw",@nobits
	.weak		__nv_reservedSMEM_offset_0_alias
	.size		__nv_reservedSMEM_offset_0_alias, 0, 0
	.other		__nv_reservedSMEM_offset_0_alias,@"STO_CUDA_RESERVED_SHARED STV_DEFAULT"
__nv_reservedSMEM_offset_0_alias:
	.zero		0


//--------------------- .nv.global                --------------------------
	.section	.nv.global,"aw",@nobits
.nv.global:
	.type		_ZN40_INTERNAL_6cacd47e_4_k_cu_96f181f2_146054cute1_E,@object
	.size		_ZN40_INTERNAL_6cacd47e_4_k_cu_96f181f2_146054cute1_E,(_ZN40_INTERNAL_6cacd47e_4_k_cu_96f181f2_146054cuda3std3__45__cpo6cbeginE - _ZN40_INTERNAL_6cacd47e_4_k_cu_96f181f2_146054cute1_E)
_ZN40_INTERNAL_6cacd47e_4_k_cu_96f181f2_146054cute1_E:
	.zero		1
	.type		_ZN40_INTERNAL_6cacd47e_4_k_cu_96f181f2_146054cuda3std3__45__cpo6cbeginE,@object
	.size		_ZN40_INTERNAL_6cacd47e_4_k_cu_96f181f2_146054cuda3std3__45__cpo6cbeginE,(_ZN40_INTERNAL_6cacd47e_4_k_cu_96f181f2_146054cuda3std3__48in_placeE - _ZN40_INTERNAL_6cacd47e_4_k_cu_96f181f2_146054cuda3std3__45__cpo6cbeginE)
_ZN40_INTERNAL_6cacd47e_4_k_cu_96f181f2_146054cuda3std3__45__cpo6cbeginE:
	.zero		1
	.type		_ZN40_INTERNAL_6cacd47e_4_k_cu_96f181f2_146054cuda3std3__48in_placeE,@object
	.size		_ZN40_INTERNAL_6cacd47e_4_k_cu_96f181f2_146054cuda3std3__48in_placeE,(_ZN40_INTERNAL_6cacd47e_4_k_cu_96f181f2_146054cuda3std6ranges3__45__cpo9iter_moveE - _ZN40_INTERNAL_6cacd47e_4_k_cu_96f181f2_146054cuda3std3__48in_placeE)
_ZN40_INTERNAL_6cacd47e_4_k_cu_96f181f2_146054cuda3std3__48in_placeE:
	.zero		1
	.type		_ZN40_INTERNAL_6cacd47e_4_k_cu_96f181f2_146054cuda3std6ranges3__45__cpo9iter_moveE,@object
	.size		_ZN40_INTERNAL_6cacd47e_4_k_cu_96f181f2_146054cuda3std6ranges3__45__cpo9iter_moveE,(_ZN40_INTERNAL_6cacd47e_4_k_cu_96f181f2_146054cuda3std3__45__cpo5beginE - _ZN40_INTERNAL_6cacd47e_4_k_cu_96f181f2_146054cuda3std6ranges3__45__cpo9iter_moveE)
_ZN40_INTERNAL_6cacd47e_4_k_cu_96f181f2_146054cuda3std6ranges3__45__cpo9iter_moveE:
	.zero		1
	.type		_ZN40_INTERNAL_6cacd47e_4_k_cu_96f181f2_146054cuda3std3__45__cpo5beginE,@object
	.size		_ZN40_INTERNAL_6cacd47e_4_k_cu_96f181f2_146054cuda3std3__45__cpo5beginE,(_ZN40_INTERNAL_6cacd47e_4_k_cu_96f181f2_146054cuda3std3__442_GLOBAL__N__6cacd47e_4_k_cu_96f181f2_146056ignoreE - _ZN40_INTERNAL_6cacd47e_4_k_cu_96f181f2_146054cuda3std3__45__cpo5beginE)
_ZN40_INTERNAL_6cacd47e_4_k_cu_96f181f2_146054cuda3std3__45__cpo5beginE:
	.zero		1
	.type		_ZN40_INTERNAL_6cacd47e_4_k_cu_96f181f2_146054cuda3std3__442_GLOBAL__N__6cacd47e_4_k_cu_96f181f2_146056ignoreE,@object
	.size		_ZN40_INTERNAL_6cacd47e_4_k_cu_96f181f2_146054cuda3std3__442_GLOBAL__N__6cacd47e_4_k_cu_96f181f2_146056ignoreE,(_ZN40_INTERNAL_6cacd47e_4_k_cu_96f181f2_146054cute7productE - _ZN40_INTERNAL_6cacd47e_4_k_cu_96f181f2_146054cuda3std3__442_GLOBAL__N__6cacd47e_4_k_cu_96f181f2_146056ignoreE)
_ZN40_INTERNAL_6cacd47e_4_k_cu_96f181f2_146054cuda3std3__442_GLOBAL__N__6cacd47e_4_k_cu_96f181f2_146056ignoreE:
	.zero		1
	.type		_ZN40_INTERNAL_6cacd47e_4_k_cu_96f181f2_146054cute7productE,@object
	.size		_ZN40_INTERNAL_6cacd47e_4_k_cu_96f181f2_146054cute7productE,(_ZN40_INTERNAL_6cacd47e_4_k_cu_96f181f2_146054cuda3std3__45__cpo3endE - _ZN40_INTERNAL_6cacd47e_4_k_cu_96f181f2_146054cute7productE)
_ZN40_INTERNAL_6cacd47e_4_k_cu_96f181f2_146054cute7productE:
	.zero		1
	.type		_ZN40_INTERNAL_6cacd47e_4_k_cu_96f181f2_146054cuda3std3__45__cpo3endE,@object
	.size		_ZN40_INTERNAL_6cacd47e_4_k_cu_96f181f2_146054cuda3std3__45__cpo3endE,(_ZN40_INTERNAL_6cacd47e_4_k_cu_96f181f2_146054cuda3std3__419piecewise_constructE - _ZN40_INTERNAL_6cacd47e_4_k_cu_96f181f2_146054cuda3std3__45__cpo3endE)
_ZN40_INTERNAL_6cacd47e_4_k_cu_96f181f2_146054cuda3std3__45__cpo3endE:
	.zero		1
	.type		_ZN40_INTERNAL_6cacd47e_4_k_cu_96f181f2_146054cuda3std3__419piecewise_constructE,@object
	.size		_ZN40_INTERNAL_6cacd47e_4_k_cu_96f181f2_146054cuda3std3__419piecewise_constructE,(_ZN40_INTERNAL_6cacd47e_4_k_cu_96f181f2_146054cuda3std3__45__cpo4cendE - _ZN40_INTERNAL_6cacd47e_4_k_cu_96f181f2_146054cuda3std3__419piecewise_constructE)
_ZN40_INTERNAL_6cacd47e_4_k_cu_96f181f2_146054cuda3std3__419piecewise_constructE:
	.zero		1
	.type		_ZN40_INTERNAL_6cacd47e_4_k_cu_96f181f2_146054cuda3std3__45__cpo4cendE,@object
	.size		_ZN40_INTERNAL_6cacd47e_4_k_cu_96f181f2_146054cuda3std3__45__cpo4cendE,(_ZN40_INTERNAL_6cacd47e_4_k_cu_96f181f2_146054cuda3std6ranges3__45__cpo4swapE - _ZN40_INTERNAL_6cacd47e_4_k_cu_96f181f2_146054cuda3std3__45__cpo4cendE)
_ZN40_INTERNAL_6cacd47e_4_k_cu_96f181f2_146054cuda3std3__45__cpo4cendE:
	.zero		1
	.type		_ZN40_INTERNAL_6cacd47e_4_k_cu_96f181f2_146054cuda3std6ranges3__45__cpo4swapE,@object
	.size		_ZN40_INTERNAL_6cacd47e_4_k_cu_96f181f2_146054cuda3std6ranges3__45__cpo4swapE,(.L_8 - _ZN40_INTERNAL_6cacd47e_4_k_cu_96f181f2_146054cuda3std6ranges3__45__cpo4swapE)
_ZN40_INTERNAL_6cacd47e_4_k_cu_96f181f2_146054cuda3std6ranges3__45__cpo4swapE:
	.zero		1
.L_8:


//--------------------- .nv.constant0._ZN7cutlass13device_kernelINS_4gemm6kernel13GemmUniversalIN4cute5tupleIJiiiiEEENS1_10collective13CollectiveMmaINS1_34MainloopSm90TmaGmmaWarpSpecializedILi11ENS5_IJNS4_1CILi1EEESB_SB_EEENS1_35KernelTmaWarpSpecializedCooperativeEEENS5_IJNSA_ILi512EEENSA_ILi96EEENSA_ILi16EEEEEENS_10bfloat16_tENS5_IJlSB_lEEESJ_SK_NS4_8TiledMMAINS4_8MMA_AtomIJNS4_4SM904GMMA27MMA_64x96x16_F32BF16BF16_SSILNSO_5MajorE0ELSQ_0ELNSO_7ScaleInE1ELSR_1EEEEEENS4_6LayoutINS5_IJNSA_ILi2EEESB_SB_EEENS5_IJSB_NSA_ILi0EEESX_EEEEENS5_IJNS4_10UnderscoreES10_S10_EEEEENS4_13SM90_TMA_LOADENS4_14ComposedLayoutINS4_7SwizzleILi1ELi4ELi3EEENS4_18smem_ptr_flag_bitsILi16EEENSU_INS5_IJNSA_ILi8EEESH_EEENS5_IJSH_SB_EEEEEEEvNS4_8identityES13_S1D_vS1E_EENS_8epilogue10collective6detail29Sm90TmaWarpSpecializedAdapterINS1H_15DefaultEpilogueISJ_SK_SK_NS1G_6thread17LinearCombinationISJ_Li1EffLNS1L_9ScaleType4KindE0ELNS_15FloatRoundStyleE2ESJ_EENS1_15EpilogueDefaultEEEEEvvEEEEvNT_6ParamsE --------------------------
	.section	.nv.constant0._ZN7cutlass13device_kernelINS_4gemm6kernel13GemmUniversalIN4cute5tupleIJiiiiEEENS1_10collective13CollectiveMmaINS1_34MainloopSm90TmaGmmaWarpSpecializedILi11ENS5_IJNS4_1CILi1EEESB_SB_EEENS1_35KernelTmaWarpSpecializedCooperativeEEENS5_IJNSA_ILi512EEENSA_ILi96EEENSA_ILi16EEEEEENS_10bfloat16_tENS5_IJlSB_lEEESJ_SK_NS4_8TiledMMAINS4_8MMA_AtomIJNS4_4SM904GMMA27MMA_64x96x16_F32BF16BF16_SSILNSO_5MajorE0ELSQ_0ELNSO_7ScaleInE1ELSR_1EEEEEENS4_6LayoutINS5_IJNSA_ILi2EEESB_SB_EEENS5_IJSB_NSA_ILi0EEESX_EEEEENS5_IJNS4_10UnderscoreES10_S10_EEEEENS4_13SM90_TMA_LOADENS4_14ComposedLayoutINS4_7SwizzleILi1ELi4ELi3EEENS4_18smem_ptr_flag_bitsILi16EEENSU_INS5_IJNSA_ILi8EEESH_EEENS5_IJSH_SB_EEEEEEEvNS4_8identityES13_S1D_vS1E_EENS_8epilogue10collective6detail29Sm90TmaWarpSpecializedAdapterINS1H_15DefaultEpilogueISJ_SK_SK_NS1G_6thread17LinearCombinationISJ_Li1EffLNS1L_9ScaleType4KindE0ELNS_15FloatRoundStyleE2ESJ_EENS1_15EpilogueDefaultEEEEEvvEEEEvNT_6ParamsE,"a",@progbits
	.sectionflags	@""
	.align	4
.nv.constant0._ZN7cutlass13device_kernelINS_4gemm6kernel13GemmUniversalIN4cute5tupleIJiiiiEEENS1_10collective13CollectiveMmaINS1_34MainloopSm90TmaGmmaWarpSpecializedILi11ENS5_IJNS4_1CILi1EEESB_SB_EEENS1_35KernelTmaWarpSpecializedCooperativeEEENS5_IJNSA_ILi512EEENSA_ILi96EEENSA_ILi16EEEEEENS_10bfloat16_tENS5_IJlSB_lEEESJ_SK_NS4_8TiledMMAINS4_8MMA_AtomIJNS4_4SM904GMMA27MMA_64x96x16_F32BF16BF16_SSILNSO_5MajorE0ELSQ_0ELNSO_7ScaleInE1ELSR_1EEEEEENS4_6LayoutINS5_IJNSA_ILi2EEESB_SB_EEENS5_IJSB_NSA_ILi0EEESX_EEEEENS5_IJNS4_10UnderscoreES10_S10_EEEEENS4_13SM90_TMA_LOADENS4_14ComposedLayoutINS4_7SwizzleILi1ELi4ELi3EEENS4_18smem_ptr_flag_bitsILi16EEENSU_INS5_IJNSA_ILi8EEESH_EEENS5_IJSH_SB_EEEEEEEvNS4_8identityES13_S1D_vS1E_EENS_8epilogue10collective6detail29Sm90TmaWarpSpecializedAdapterINS1H_15DefaultEpilogueISJ_SK_SK_NS1G_6thread17LinearCombinationISJ_Li1EffLNS1L_9ScaleType4KindE0ELNS_15FloatRoundStyleE2ESJ_EENS1_15EpilogueDefaultEEEEEvvEEEEvNT_6ParamsE:
	.zero		1664


//--------------------- SYMBOLS --------------------------

	.type		.nv.reservedSmem.offset0,@object
	.size		.nv.reservedSmem.offset0,0x4
	.type		__assertfail,@function
